	.target	sm_100a

	.elftype	@"ET_EXEC"


//--------------------- .note.nv.tkinfo           --------------------------
	.section	.note.nv.tkinfo,"",@"SHT_NOTE"
	.sectionflags	@"SHF_NOTE_NV_TKINFO"
	.tkinfo
        /*0018*/ 	.word	0x00000002
        /*0030*/ 	.string	""
        /*0030*/ 	.string	"ptxas"
        /*0030*/ 	.string	"Cuda compilation tools, release 13.0, V13.0.88"
        /*0030*/ 	.string	"Build cuda_13.0.r13.0/compiler.36424714_0"
        /*0030*/ 	.string	"-arch sm_100a -m 64 "



//--------------------- .note.nv.cuinfo           --------------------------
	.section	.note.nv.cuinfo,"",@"SHT_NOTE"
	.sectionflags	@"SHF_NOTE_NV_CUINFO"
        /*0018*/ 	.short	0x0002
        /*001a*/ 	.short	0x0064
        /*001c*/ 	.short	0x0082
	.zero		2


//--------------------- .nv.info                  --------------------------
	.section	.nv.info,"",@"SHT_CUDA_INFO"
	.align	4


	//----- nvinfo : EIATTR_REGCOUNT
	.align		4
        /*0000*/ 	.byte	0x04, 0x2f
        /*0002*/ 	.short	(.L_19 - .L_18)
	.align		4
.L_18:
        /*0004*/ 	.word	index@(_ZN7cutlass13device_kernelINS_4gemm6kernel13GemmUniversalIN4cute5tupleIJiiiiEEENS1_10collective13CollectiveMmaINS1_35MainloopSm100TmaUmmaWarpSpecializedILi12ELi2ELi4ENS5_IJNS4_1CILi1EEESB_SB_EEEEENS5_IJNSA_ILi128EEESE_NSA_ILi32EEEEEENS_6half_tENS5_IJlSB_lEEESH_SI_NS4_8TiledMMAINS4_8MMA_AtomIJNS4_20SM100_MMA_F16BF16_SSISH_SH_fLi128ELi128ELNS4_4UMMA5MajorE0ELSN_0ELNSM_7ScaleInE0ELSO_0EEEEEENS4_6LayoutISC_NS5_IJNSA_ILi0EEESS_SS_EEEEENS5_IJNS4_10UnderscoreESV_SV_EEEEENS4_13SM90_TMA_LOADENS4_14ComposedLayoutINS4_7SwizzleILi2ELi4ELi3EEENS4_18smem_ptr_flag_bitsILi16EEENSR_INS5_IJNSA_ILi8EEESF_EEENS5_IJSF_SB_EEEEEEEvNS4_8identityESY_S18_vS19_EENS_8epilogue10collective18CollectiveEpilogueINS1B_23Sm100TmaWarpSpecializedILi4ELi2ELi32ELb1ELb0EEEJSG_NS5_IJNSR_ISE_SB_EENSR_ISF_SB_EEEEESH_SI_SH_SI_NS1B_6fusion15FusionCallbacksIS1F_NS1J_17LinearCombinationISH_fSH_fLNS_15FloatRoundStyleE2EEESG_S1I_JEEENS4_5SM1004TMEM4LOAD26SM100_TMEM_LOAD_32dp32b32xESY_S18_NS4_39AutoVectorizingCopyWithAssumedAlignmentILi128EEENS4_14SM90_TMA_STOREES18_S1U_S1U_EEEvvEEEEvNT_6ParamsE)
        /*0008*/ 	.word	0x0000006e


	//----- nvinfo : EIATTR_FRAME_SIZE
	.align		4
.L_19:
        /*000c*/ 	.byte	0x04, 0x11
        /*000e*/ 	.short	(.L_21 - .L_20)
	.align		4
.L_20:
        /*0010*/ 	.word	index@($__internal_2_$__cuda_sm10x_tcgen05_guardrail_trap_unallocated_columns_being_dealloced)
        /*0014*/ 	.word	0x00000000


	//----- nvinfo : EIATTR_FRAME_SIZE
	.align		4
.L_21:
        /*0018*/ 	.byte	0x04, 0x11
        /*001a*/ 	.short	(.L_23 - .L_22)
	.align		4
.L_22:
        /*001c*/ 	.word	index@($__internal_1_$__cuda_sm10x_tcgen05_guardrail_trap_phase_invalid_during_alloc)
        /*0020*/ 	.word	0x00000000


	//----- nvinfo : EIATTR_FRAME_SIZE
	.align		4
.L_23:
        /*0024*/ 	.byte	0x04, 0x11
        /*0026*/ 	.short	(.L_25 - .L_24)
	.align		4
.L_24:
        /*0028*/ 	.word	index@($__internal_0_$__cuda_sm10x_tcgen05_guardrail_trap_col_being_dealloced_not_returned_by_alloc)
        /*002c*/ 	.word	0x00000000


	//----- nvinfo : EIATTR_FRAME_SIZE
	.align		4
.L_25:
        /*0030*/ 	.byte	0x04, 0x11
        /*0032*/ 	.short	(.L_27 - .L_26)
	.align		4
.L_26:
        /*0034*/ 	.word	index@(_ZN7cutlass13device_kernelINS_4gemm6kernel13GemmUniversalIN4cute5tupleIJiiiiEEENS1_10collective13CollectiveMmaINS1_35MainloopSm100TmaUmmaWarpSpecializedILi12ELi2ELi4ENS5_IJNS4_1CILi1EEESB_SB_EEEEENS5_IJNSA_ILi128EEESE_NSA_ILi32EEEEEENS_6half_tENS5_IJlSB_lEEESH_SI_NS4_8TiledMMAINS4_8MMA_AtomIJNS4_20SM100_MMA_F16BF16_SSISH_SH_fLi128ELi128ELNS4_4UMMA5MajorE0ELSN_0ELNSM_7ScaleInE0ELSO_0EEEEEENS4_6LayoutISC_NS5_IJNSA_ILi0EEESS_SS_EEEEENS5_IJNS4_10UnderscoreESV_SV_EEEEENS4_13SM90_TMA_LOADENS4_14ComposedLayoutINS4_7SwizzleILi2ELi4ELi3EEENS4_18smem_ptr_flag_bitsILi16EEENSR_INS5_IJNSA_ILi8EEESF_EEENS5_IJSF_SB_EEEEEEEvNS4_8identityESY_S18_vS19_EENS_8epilogue10collective18CollectiveEpilogueINS1B_23Sm100TmaWarpSpecializedILi4ELi2ELi32ELb1ELb0EEEJSG_NS5_IJNSR_ISE_SB_EENSR_ISF_SB_EEEEESH_SI_SH_SI_NS1B_6fusion15FusionCallbacksIS1F_NS1J_17LinearCombinationISH_fSH_fLNS_15FloatRoundStyleE2EEESG_S1I_JEEENS4_5SM1004TMEM4LOAD26SM100_TMEM_LOAD_32dp32b32xESY_S18_NS4_39AutoVectorizingCopyWithAssumedAlignmentILi128EEENS4_14SM90_TMA_STOREES18_S1U_S1U_EEEvvEEEEvNT_6ParamsE)
        /*0038*/ 	.word	0x00000000


	//----- nvinfo : EIATTR_MIN_STACK_SIZE
	.align		4
.L_27:
        /*003c*/ 	.byte	0x04, 0x12
        /*003e*/ 	.short	(.L_29 - .L_28)
	.align		4
.L_28:
        /*0040*/ 	.word	index@(_ZN7cutlass13device_kernelINS_4gemm6kernel13GemmUniversalIN4cute5tupleIJiiiiEEENS1_10collective13CollectiveMmaINS1_35MainloopSm100TmaUmmaWarpSpecializedILi12ELi2ELi4ENS5_IJNS4_1CILi1EEESB_SB_EEEEENS5_IJNSA_ILi128EEESE_NSA_ILi32EEEEEENS_6half_tENS5_IJlSB_lEEESH_SI_NS4_8TiledMMAINS4_8MMA_AtomIJNS4_20SM100_MMA_F16BF16_SSISH_SH_fLi128ELi128ELNS4_4UMMA5MajorE0ELSN_0ELNSM_7ScaleInE0ELSO_0EEEEEENS4_6LayoutISC_NS5_IJNSA_ILi0EEESS_SS_EEEEENS5_IJNS4_10UnderscoreESV_SV_EEEEENS4_13SM90_TMA_LOADENS4_14ComposedLayoutINS4_7SwizzleILi2ELi4ELi3EEENS4_18smem_ptr_flag_bitsILi16EEENSR_INS5_IJNSA_ILi8EEESF_EEENS5_IJSF_SB_EEEEEEEvNS4_8identityESY_S18_vS19_EENS_8epilogue10collective18CollectiveEpilogueINS1B_23Sm100TmaWarpSpecializedILi4ELi2ELi32ELb1ELb0EEEJSG_NS5_IJNSR_ISE_SB_EENSR_ISF_SB_EEEEESH_SI_SH_SI_NS1B_6fusion15FusionCallbacksIS1F_NS1J_17LinearCombinationISH_fSH_fLNS_15FloatRoundStyleE2EEESG_S1I_JEEENS4_5SM1004TMEM4LOAD26SM100_TMEM_LOAD_32dp32b32xESY_S18_NS4_39AutoVectorizingCopyWithAssumedAlignmentILi128EEENS4_14SM90_TMA_STOREES18_S1U_S1U_EEEvvEEEEvNT_6ParamsE)
        /*0044*/ 	.word	0x00000000
.L_29:


//--------------------- .nv.compat                --------------------------
	.section	.nv.compat,"",@"SHT_CUDA_COMPAT_INFO"
	.align	4
        /*0000*/ 	.byte	0x02, 0x09, 0x01, 0x00, 0x02, 0x02, 0x02, 0x00, 0x02, 0x05, 0x05, 0x00, 0x03, 0x07, 0x01, 0x01
        /*0010*/ 	.byte	0x02, 0x03, 0x01, 0x00, 0x02, 0x06, 0x01, 0x00, 0x04, 0x0b, 0x08, 0x00, 0x09, 0x00, 0x00, 0x00
        /*0020*/ 	.byte	0x00, 0x00, 0x00, 0x00


//--------------------- .nv.info._ZN7cutlass13device_kernelINS_4gemm6kernel13GemmUniversalIN4cute5tupleIJiiiiEEENS1_10collective13CollectiveMmaINS1_35MainloopSm100TmaUmmaWarpSpecializedILi12ELi2ELi4ENS5_IJNS4_1CILi1EEESB_SB_EEEEENS5_IJNSA_ILi128EEESE_NSA_ILi32EEEEEENS_6half_tENS5_IJlSB_lEEESH_SI_NS4_8TiledMMAINS4_8MMA_AtomIJNS4_20SM100_MMA_F16BF16_SSISH_SH_fLi128ELi128ELNS4_4UMMA5MajorE0ELSN_0ELNSM_7ScaleInE0ELSO_0EEEEEENS4_6LayoutISC_NS5_IJNSA_ILi0EEESS_SS_EEEEENS5_IJNS4_10UnderscoreESV_SV_EEEEENS4_13SM90_TMA_LOADENS4_14ComposedLayoutINS4_7SwizzleILi2ELi4ELi3EEENS4_18smem_ptr_flag_bitsILi16EEENSR_INS5_IJNSA_ILi8EEESF_EEENS5_IJSF_SB_EEEEEEEvNS4_8identityESY_S18_vS19_EENS_8epilogue10collective18CollectiveEpilogueINS1B_23Sm100TmaWarpSpecializedILi4ELi2ELi32ELb1ELb0EEEJSG_NS5_IJNSR_ISE_SB_EENSR_ISF_SB_EEEEESH_SI_SH_SI_NS1B_6fusion15FusionCallbacksIS1F_NS1J_17LinearCombinationISH_fSH_fLNS_15FloatRoundStyleE2EEESG_S1I_JEEENS4_5SM1004TMEM4LOAD26SM100_TMEM_LOAD_32dp32b32xESY_S18_NS4_39AutoVectorizingCopyWithAssumedAlignmentILi128EEENS4_14SM90_TMA_STOREES18_S1U_S1U_EEEvvEEEEvNT_6ParamsE --------------------------
	.section	.nv.info._ZN7cutlass13device_kernelINS_4gemm6kernel13GemmUniversalIN4cute5tupleIJiiiiEEENS1_10collective13CollectiveMmaINS1_35MainloopSm100TmaUmmaWarpSpecializedILi12ELi2ELi4ENS5_IJNS4_1CILi1EEESB_SB_EEEEENS5_IJNSA_ILi128EEESE_NSA_ILi32EEEEEENS_6half_tENS5_IJlSB_lEEESH_SI_NS4_8TiledMMAINS4_8MMA_AtomIJNS4_20SM100_MMA_F16BF16_SSISH_SH_fLi128ELi128ELNS4_4UMMA5MajorE0ELSN_0ELNSM_7ScaleInE0ELSO_0EEEEEENS4_6LayoutISC_NS5_IJNSA_ILi0EEESS_SS_EEEEENS5_IJNS4_10UnderscoreESV_SV_EEEEENS4_13SM90_TMA_LOADENS4_14ComposedLayoutINS4_7SwizzleILi2ELi4ELi3EEENS4_18smem_ptr_flag_bitsILi16EEENSR_INS5_IJNSA_ILi8EEESF_EEENS5_IJSF_SB_EEEEEEEvNS4_8identityESY_S18_vS19_EENS_8epilogue10collective18CollectiveEpilogueINS1B_23Sm100TmaWarpSpecializedILi4ELi2ELi32ELb1ELb0EEEJSG_NS5_IJNSR_ISE_SB_EENSR_ISF_SB_EEEEESH_SI_SH_SI_NS1B_6fusion15FusionCallbacksIS1F_NS1J_17LinearCombinationISH_fSH_fLNS_15FloatRoundStyleE2EEESG_S1I_JEEENS4_5SM1004TMEM4LOAD26SM100_TMEM_LOAD_32dp32b32xESY_S18_NS4_39AutoVectorizingCopyWithAssumedAlignmentILi128EEENS4_14SM90_TMA_STOREES18_S1U_S1U_EEEvvEEEEvNT_6ParamsE,"",@"SHT_CUDA_INFO"
	.sectionflags	@""
	.align	4


	//----- nvinfo : EIATTR_CUDA_API_VERSION
	.align		4
        /*0000*/ 	.byte	0x04, 0x37
        /*0002*/ 	.short	(.L_31 - .L_30)
.L_30:
        /*0004*/ 	.word	0x00000082


	//----- nvinfo : EIATTR_KPARAM_INFO
	.align		4
.L_31:
        /*0008*/ 	.byte	0x04, 0x17
        /*000a*/ 	.short	(.L_33 - .L_32)
.L_32:
        /*000c*/ 	.word	0x00000000
        /*0010*/ 	.short	0x0000
        /*0012*/ 	.short	0x0000
        /*0014*/ 	.byte	0x00, 0xf0, 0x01, 0x20


	//----- nvinfo : EIATTR_AT_ENTRY_FRAGMENTS
	.align		4
.L_33:
        /*0018*/ 	.byte	0x04, 0x4f
        /*001a*/ 	.short	(.L_35 - .L_34)


	//   ....[0]....
.L_34:
        /*001c*/ 	.word	0x00000006


	//----- nvinfo : EIATTR_RESERVED_SMEM_USED
	.align		4
.L_35:
        /*0020*/ 	.byte	0x01, 0x41
	.zero		2


	//----- nvinfo : EIATTR_SPARSE_MMA_MASK
	.align		4
        /*0024*/ 	.byte	0x03, 0x50
        /*0026*/ 	.short	0x0000


	//----- nvinfo : EIATTR_TCGEN05_1CTA_USED
	.align		4
        /*0028*/ 	.byte	0x01, 0x51
	.zero		2


	//----- nvinfo : EIATTR_MAXREG_COUNT
	.align		4
        /*002c*/ 	.byte	0x03, 0x1b
        /*002e*/ 	.short	0x00ff


	//----- nvinfo : EIATTR_NUM_BARRIERS
	.align		4
        /*0030*/ 	.byte	0x02, 0x4c
        /*0032*/ 	.byte	0x07
	.zero		1


	//----- nvinfo : EIATTR_EXTERNS
	.align		4
        /*0034*/ 	.byte	0x04, 0x0f
        /*0036*/ 	.short	(.L_37 - .L_36)


	//   ....[0]....
	.align		4
.L_36:
        /*0038*/ 	.word	index@(__assertfail)


	//----- nvinfo : EIATTR_MERCURY_ISA_VERSION
	.align		4
.L_37:
        /*003c*/ 	.byte	0x03, 0x5f
        /*003e*/ 	.short	0x0101


	//----- nvinfo : EIATTR_INT_WARP_WIDE_INSTR_OFFSETS
	.align		4
        /*0040*/ 	.byte	0x04, 0x31
        /*0042*/ 	.short	(.L_39 - .L_38)


	//   ....[0]....
.L_38:
        /*0044*/ 	.word	0x00001ef0


	//   ....[1]....
        /*0048*/ 	.word	0x00003cd0


	//   ....[2]....
        /*004c*/ 	.word	0x00003d00


	//   ....[3]....
        /*0050*/ 	.word	0x00003d50


	//   ....[4]....
        /*0054*/ 	.word	0x00004670


	//   ....[5]....
        /*0058*/ 	.word	0x000046d0


	//   ....[6]....
        /*005c*/ 	.word	0x000047b0


	//   ....[7]....
        /*0060*/ 	.word	0x00004820


	//   ....[8]....
        /*0064*/ 	.word	0x00004930


	//   ....[9]....
        /*0068*/ 	.word	0x000049c0


	//   ....[10]....
        /*006c*/ 	.word	0x00004b90


	//   ....[11]....
        /*0070*/ 	.word	0x00004cf0


	//----- nvinfo : EIATTR_COOP_GROUP_MASK_REGIDS
	.align		4
.L_39:
        /*0074*/ 	.byte	0x04, 0x29
        /*0076*/ 	.short	(.L_41 - .L_40)


	//   ....[0]....
.L_40:
        /*0078*/ 	.word	0xffffffff


	//   ....[1]....
        /*007c*/ 	.word	0xffffffff


	//   ....[2]....
        /*0080*/ 	.word	0xffffffff


	//   ....[3]....
        /*0084*/ 	.word	0xffffffff


	//   ....[4]....
        /*0088*/ 	.word	0xffffffff


	//   ....[5]....
        /*008c*/ 	.word	0xffffffff


	//   ....[6]....
        /*0090*/ 	.word	0xffffffff


	//   ....[7]....
        /*0094*/ 	.word	0xffffffff


	//   ....[8]....
        /*0098*/ 	.word	0xffffffff


	//   ....[9]....
        /*009c*/ 	.word	0xffffffff


	//   ....[10]....
        /*00a0*/ 	.word	0xffffffff


	//   ....[11]....
        /*00a4*/ 	.word	0xffffffff


	//   ....[12]....
        /*00a8*/ 	.word	0xffffffff


	//----- nvinfo : EIATTR_COOP_GROUP_INSTR_OFFSETS
	.align		4
.L_41:
        /*00ac*/ 	.byte	0x04, 0x28
        /*00ae*/ 	.short	(.L_43 - .L_42)


	//   ....[0]....
.L_42:
        /*00b0*/ 	.word	0x00000090


	//   ....[1]....
        /*00b4*/ 	.word	0x000004d0


	//   ....[2]....
        /*00b8*/ 	.word	0x00000770


	//   ....[3]....
        /*00bc*/ 	.word	0x00000910


	//   ....[4]....
        /*00c0*/ 	.word	0x00000a10


	//   ....[5]....
        /*00c4*/ 	.word	0x00000b80


	//   ....[6]....
        /*00c8*/ 	.word	0x00000d20


	//   ....[7]....
        /*00cc*/ 	.word	0x00001dd0


	//   ....[8]....
        /*00d0*/ 	.word	0x00003030


	//   ....[9]....
        /*00d4*/ 	.word	0x00003240


	//   ....[10]....
        /*00d8*/ 	.word	0x00003270


	//   ....[11]....
        /*00dc*/ 	.word	0x00003bc0


	//   ....[12]....
        /*00e0*/ 	.word	0x00003df0


	//----- nvinfo : EIATTR_VRC_CTA_INIT_COUNT
	.align		4
.L_43:
        /*00e4*/ 	.byte	0x02, 0x4a
        /*00e6*/ 	.byte	0x80
	.zero		1


	//----- nvinfo : EIATTR_SYSCALL_OFFSETS
	.align		4
        /*00e8*/ 	.byte	0x04, 0x46
        /*00ea*/ 	.short	(.L_45 - .L_44)


	//   ....[0]....
.L_44:
        /*00ec*/ 	.word	0x00005770


	//   ....[1]....
        /*00f0*/ 	.word	0x00005860


	//   ....[2]....
        /*00f4*/ 	.word	0x00005fd0


	//   ....[3]....
        /*00f8*/ 	.word	0x00006c50


	//   ....[4]....
        /*00fc*/ 	.word	0x000078a0


	//   ....[5]....
        /*0100*/ 	.word	0x000084f0


	//----- nvinfo : EIATTR_MBARRIER_INSTR_OFFSETS
	.align		4
.L_45:
        /*0104*/ 	.byte	0x04, 0x39
        /*0106*/ 	.short	(.L_47 - .L_46)


	//   ....[0]....
.L_46:
        /*0108*/ 	.word	0x000005d0
        /*010c*/ 	.word	0x000000ff
        /*0110*/ 	.word	0x00000000
        /*0114*/ 	.short	0x0100
        /*0116*/ 	.byte	0x05
	.zero		1


	//   ....[1]....
        /*0118*/ 	.word	0x000005e0
        /*011c*/ 	.word	0x000000ff
        /*0120*/ 	.word	0x00000060
        /*0124*/ 	.short	0x0100
        /*0126*/ 	.byte	0x05
	.zero		1


	//   ....[2]....
        /*0128*/ 	.word	0x000005f0
        /*012c*/ 	.word	0x000000ff
        /*0130*/ 	.word	0x00000008
        /*0134*/ 	.short	0x0100
        /*0136*/ 	.byte	0x05
	.zero		1


	//   ....[3]....
        /*0138*/ 	.word	0x00000600
        /*013c*/ 	.word	0x000000ff
        /*0140*/ 	.word	0x00000068
        /*0144*/ 	.short	0x0100
        /*0146*/ 	.byte	0x05
	.zero		1


	//   ....[4]....
        /*0148*/ 	.word	0x00000610
        /*014c*/ 	.word	0x000000ff
        /*0150*/ 	.word	0x00000010
        /*0154*/ 	.short	0x0100
        /*0156*/ 	.byte	0x05
	.zero		1


	//   ....[5]....
        /*0158*/ 	.word	0x00000620
        /*015c*/ 	.word	0x000000ff
        /*0160*/ 	.word	0x00000070
        /*0164*/ 	.short	0x0100
        /*0166*/ 	.byte	0x05
	.zero		1


	//   ....[6]....
        /*0168*/ 	.word	0x00000630
        /*016c*/ 	.word	0x000000ff
        /*0170*/ 	.word	0x00000018
        /*0174*/ 	.short	0x0100
        /*0176*/ 	.byte	0x05
	.zero		1


	//   ....[7]....
        /*0178*/ 	.word	0x00000640
        /*017c*/ 	.word	0x000000ff
        /*0180*/ 	.word	0x00000078
        /*0184*/ 	.short	0x0100
        /*0186*/ 	.byte	0x05
	.zero		1


	//   ....[8]....
        /*0188*/ 	.word	0x00000650
        /*018c*/ 	.word	0x000000ff
        /*0190*/ 	.word	0x00000020
        /*0194*/ 	.short	0x0100
        /*0196*/ 	.byte	0x05
	.zero		1


	//   ....[9]....
        /*0198*/ 	.word	0x00000660
        /*019c*/ 	.word	0x000000ff
        /*01a0*/ 	.word	0x00000080
        /*01a4*/ 	.short	0x0100
        /*01a6*/ 	.byte	0x05
	.zero		1


	//   ....[10]....
        /*01a8*/ 	.word	0x00000670
        /*01ac*/ 	.word	0x000000ff
        /*01b0*/ 	.word	0x00000028
        /*01b4*/ 	.short	0x0100
        /*01b6*/ 	.byte	0x05
	.zero		1


	//   ....[11]....
        /*01b8*/ 	.word	0x00000680
        /*01bc*/ 	.word	0x000000ff
        /*01c0*/ 	.word	0x00000088
        /*01c4*/ 	.short	0x0100
        /*01c6*/ 	.byte	0x05
	.zero		1


	//   ....[12]....
        /*01c8*/ 	.word	0x00000690
        /*01cc*/ 	.word	0x000000ff
        /*01d0*/ 	.word	0x00000030
        /*01d4*/ 	.short	0x0100
        /*01d6*/ 	.byte	0x05
	.zero		1


	//   ....[13]....
        /*01d8*/ 	.word	0x000006a0
        /*01dc*/ 	.word	0x000000ff
        /*01e0*/ 	.word	0x00000090
        /*01e4*/ 	.short	0x0100
        /*01e6*/ 	.byte	0x05
	.zero		1


	//   ....[14]....
        /*01e8*/ 	.word	0x000006b0
        /*01ec*/ 	.word	0x000000ff
        /*01f0*/ 	.word	0x00000038
        /*01f4*/ 	.short	0x0100
        /*01f6*/ 	.byte	0x05
	.zero		1


	//   ....[15]....
        /*01f8*/ 	.word	0x000006c0
        /*01fc*/ 	.word	0x000000ff
        /*0200*/ 	.word	0x00000098
        /*0204*/ 	.short	0x0100
        /*0206*/ 	.byte	0x05
	.zero		1


	//   ....[16]....
        /*0208*/ 	.word	0x000006d0
        /*020c*/ 	.word	0x000000ff
        /*0210*/ 	.word	0x00000040
        /*0214*/ 	.short	0x0100
        /*0216*/ 	.byte	0x05
	.zero		1


	//   ....[17]....
        /*0218*/ 	.word	0x000006e0
        /*021c*/ 	.word	0x000000ff
        /*0220*/ 	.word	0x000000a0
        /*0224*/ 	.short	0x0100
        /*0226*/ 	.byte	0x05
	.zero		1


	//   ....[18]....
        /*0228*/ 	.word	0x000006f0
        /*022c*/ 	.word	0x000000ff
        /*0230*/ 	.word	0x00000048
        /*0234*/ 	.short	0x0100
        /*0236*/ 	.byte	0x05
	.zero		1


	//   ....[19]....
        /*0238*/ 	.word	0x00000700
        /*023c*/ 	.word	0x000000ff
        /*0240*/ 	.word	0x000000a8
        /*0244*/ 	.short	0x0100
        /*0246*/ 	.byte	0x05
	.zero		1


	//   ....[20]....
        /*0248*/ 	.word	0x00000710
        /*024c*/ 	.word	0x000000ff
        /*0250*/ 	.word	0x00000050
        /*0254*/ 	.short	0x0100
        /*0256*/ 	.byte	0x05
	.zero		1


	//   ....[21]....
        /*0258*/ 	.word	0x00000720
        /*025c*/ 	.word	0x000000ff
        /*0260*/ 	.word	0x000000b0
        /*0264*/ 	.short	0x0100
        /*0266*/ 	.byte	0x05
	.zero		1


	//   ....[22]....
        /*0268*/ 	.word	0x00000730
        /*026c*/ 	.word	0x000000ff
        /*0270*/ 	.word	0x00000058
        /*0274*/ 	.short	0x0100
        /*0276*/ 	.byte	0x05
	.zero		1


	//   ....[23]....
        /*0278*/ 	.word	0x00000740
        /*027c*/ 	.word	0x000000ff
        /*0280*/ 	.word	0x000000b8
        /*0284*/ 	.short	0x0100
        /*0286*/ 	.byte	0x05
	.zero		1


	//   ....[24]....
        /*0288*/ 	.word	0x00000880
        /*028c*/ 	.word	0x000000ff
        /*0290*/ 	.word	0x000000c0
        /*0294*/ 	.short	0x0100
        /*0296*/ 	.byte	0x07
	.zero		1


	//   ....[25]....
        /*0298*/ 	.word	0x00000890
        /*029c*/ 	.word	0x000000ff
        /*02a0*/ 	.word	0x000000e0
        /*02a4*/ 	.short	0x0100
        /*02a6*/ 	.byte	0x07
	.zero		1


	//   ....[26]....
        /*02a8*/ 	.word	0x000008a0
        /*02ac*/ 	.word	0x000000ff
        /*02b0*/ 	.word	0x000000c8
        /*02b4*/ 	.short	0x0100
        /*02b6*/ 	.byte	0x07
	.zero		1


	//   ....[27]....
        /*02b8*/ 	.word	0x000008b0
        /*02bc*/ 	.word	0x000000ff
        /*02c0*/ 	.word	0x000000e8
        /*02c4*/ 	.short	0x0100
        /*02c6*/ 	.byte	0x07
	.zero		1


	//   ....[28]....
        /*02c8*/ 	.word	0x000008c0
        /*02cc*/ 	.word	0x000000ff
        /*02d0*/ 	.word	0x000000d0
        /*02d4*/ 	.short	0x0100
        /*02d6*/ 	.byte	0x07
	.zero		1


	//   ....[29]....
        /*02d8*/ 	.word	0x000008d0
        /*02dc*/ 	.word	0x000000ff
        /*02e0*/ 	.word	0x000000f0
        /*02e4*/ 	.short	0x0100
        /*02e6*/ 	.byte	0x07
	.zero		1


	//   ....[30]....
        /*02e8*/ 	.word	0x000008e0
        /*02ec*/ 	.word	0x000000ff
        /*02f0*/ 	.word	0x000000d8
        /*02f4*/ 	.short	0x0100
        /*02f6*/ 	.byte	0x07
	.zero		1


	//   ....[31]....
        /*02f8*/ 	.word	0x000008f0
        /*02fc*/ 	.word	0x000000ff
        /*0300*/ 	.word	0x000000f8
        /*0304*/ 	.short	0x0100
        /*0306*/ 	.byte	0x07
	.zero		1


	//   ....[32]....
        /*0308*/ 	.word	0x000009e0
        /*030c*/ 	.word	0x000000ff
        /*0310*/ 	.word	0x00000100
        /*0314*/ 	.short	0x0100
        /*0316*/ 	.byte	0x05
	.zero		1


	//   ....[33]....
        /*0318*/ 	.word	0x000009f0
        /*031c*/ 	.word	0x000000ff
        /*0320*/ 	.word	0x00000108
        /*0324*/ 	.short	0x0100
        /*0326*/ 	.byte	0x05
	.zero		1


	//   ....[34]....
        /*0328*/ 	.word	0x00000b30
        /*032c*/ 	.word	0x000000ff
        /*0330*/ 	.word	0x00000110
        /*0334*/ 	.short	0x0100
        /*0336*/ 	.byte	0x05
	.zero		1


	//   ....[35]....
        /*0338*/ 	.word	0x00000b40
        /*033c*/ 	.word	0x000000ff
        /*0340*/ 	.word	0x00000120
        /*0344*/ 	.short	0x0100
        /*0346*/ 	.byte	0x05
	.zero		1


	//   ....[36]....
        /*0348*/ 	.word	0x00000b50
        /*034c*/ 	.word	0x000000ff
        /*0350*/ 	.word	0x00000118
        /*0354*/ 	.short	0x0100
        /*0356*/ 	.byte	0x05
	.zero		1


	//   ....[37]....
        /*0358*/ 	.word	0x00000b60
        /*035c*/ 	.word	0x000000ff
        /*0360*/ 	.word	0x00000128
        /*0364*/ 	.short	0x0100
        /*0366*/ 	.byte	0x05
	.zero		1


	//   ....[38]....
        /*0368*/ 	.word	0x00000c90
        /*036c*/ 	.word	0x000000ff
        /*0370*/ 	.word	0x00000130
        /*0374*/ 	.short	0x0100
        /*0376*/ 	.byte	0x07
	.zero		1


	//   ....[39]....
        /*0378*/ 	.word	0x00000ca0
        /*037c*/ 	.word	0x000000ff
        /*0380*/ 	.word	0x00000150
        /*0384*/ 	.short	0x0100
        /*0386*/ 	.byte	0x07
	.zero		1


	//   ....[40]....
        /*0388*/ 	.word	0x00000cb0
        /*038c*/ 	.word	0x000000ff
        /*0390*/ 	.word	0x00000138
        /*0394*/ 	.short	0x0100
        /*0396*/ 	.byte	0x07
	.zero		1


	//   ....[41]....
        /*0398*/ 	.word	0x00000cc0
        /*039c*/ 	.word	0x000000ff
        /*03a0*/ 	.word	0x00000158
        /*03a4*/ 	.short	0x0100
        /*03a6*/ 	.byte	0x07
	.zero		1


	//   ....[42]....
        /*03a8*/ 	.word	0x00000cd0
        /*03ac*/ 	.word	0x000000ff
        /*03b0*/ 	.word	0x00000140
        /*03b4*/ 	.short	0x0100
        /*03b6*/ 	.byte	0x07
	.zero		1


	//   ....[43]....
        /*03b8*/ 	.word	0x00000ce0
        /*03bc*/ 	.word	0x000000ff
        /*03c0*/ 	.word	0x00000160
        /*03c4*/ 	.short	0x0100
        /*03c6*/ 	.byte	0x07
	.zero		1


	//   ....[44]....
        /*03c8*/ 	.word	0x00000cf0
        /*03cc*/ 	.word	0x000000ff
        /*03d0*/ 	.word	0x00000148
        /*03d4*/ 	.short	0x0100
        /*03d6*/ 	.byte	0x07
	.zero		1


	//   ....[45]....
        /*03d8*/ 	.word	0x00000d00
        /*03dc*/ 	.word	0x000000ff
        /*03e0*/ 	.word	0x00000168
        /*03e4*/ 	.short	0x0100
        /*03e6*/ 	.byte	0x07
	.zero		1


	//   ....[46]....
        /*03e8*/ 	.word	0x00000df0
        /*03ec*/ 	.word	0x000000ff
        /*03f0*/ 	.word	0x00000170
        /*03f4*/ 	.short	0x0100
        /*03f6*/ 	.byte	0x05
	.zero		1


	//   ....[47]....
        /*03f8*/ 	.word	0x00000e00
        /*03fc*/ 	.word	0x000000ff
        /*0400*/ 	.word	0x00000180
        /*0404*/ 	.short	0x0100
        /*0406*/ 	.byte	0x05
	.zero		1


	//   ....[48]....
        /*0408*/ 	.word	0x00000e10
        /*040c*/ 	.word	0x000000ff
        /*0410*/ 	.word	0x00000178
        /*0414*/ 	.short	0x0100
        /*0416*/ 	.byte	0x05
	.zero		1


	//   ....[49]....
        /*0418*/ 	.word	0x00000e20
        /*041c*/ 	.word	0x000000ff
        /*0420*/ 	.word	0x00000188
        /*0424*/ 	.short	0x0100
        /*0426*/ 	.byte	0x05
	.zero		1


	//   ....[50]....
        /*0428*/ 	.word	0x000016f0
        /*042c*/ 	.word	0x00000002
        /*0430*/ 	.word	0x00000180
        /*0434*/ 	.short	0x010a
        /*0436*/ 	.byte	0xff
	.zero		1


	//   ....[51]....
        /*0438*/ 	.word	0x00001720
        /*043c*/ 	.word	0x00000002
        /*0440*/ 	.word	0x00000170
        /*0444*/ 	.short	0x0101
        /*0446*/ 	.byte	0xff
	.zero		1


	//   ....[52]....
        /*0448*/ 	.word	0x000017f0
        /*044c*/ 	.word	0x000000ff
        /*0450*/ 	.word	0x00000060
        /*0454*/ 	.short	0x010a
        /*0456*/ 	.byte	0x08
	.zero		1


	//   ....[53]....
        /*0458*/ 	.word	0x00001890
        /*045c*/ 	.word	0x000000ff
        /*0460*/ 	.word	0x00000060
        /*0464*/ 	.short	0x010a
        /*0466*/ 	.byte	0x21
	.zero		1


	//   ....[54]....
        /*0468*/ 	.word	0x000019f0
        /*046c*/ 	.word	0x000000ff
        /*0470*/ 	.word	0x00000060
        /*0474*/ 	.short	0x010a
        /*0476*/ 	.byte	0x08
	.zero		1


	//   ....[55]....
        /*0478*/ 	.word	0x00001ae0
        /*047c*/ 	.word	0x000000ff
        /*0480*/ 	.word	0x00000108
        /*0484*/ 	.short	0x0101
        /*0486*/ 	.byte	0x04
	.zero		1


	//   ....[56]....
        /*0488*/ 	.word	0x00001b00
        /*048c*/ 	.word	0x000000ff
        /*0490*/ 	.word	0x00000060
        /*0494*/ 	.short	0x010a
        /*0496*/ 	.byte	0x08
	.zero		1


	//   ....[57]....
        /*0498*/ 	.word	0x00001b80
        /*049c*/ 	.word	0x000000ff
        /*04a0*/ 	.word	0x00000060
        /*04a4*/ 	.short	0x010a
        /*04a6*/ 	.byte	0x11
	.zero		1


	//   ....[58]....
        /*04a8*/ 	.word	0x00001ce0
        /*04ac*/ 	.word	0x000000ff
        /*04b0*/ 	.word	0x00000060
        /*04b4*/ 	.short	0x010a
        /*04b6*/ 	.byte	0x08
	.zero		1


	//   ....[59]....
        /*04b8*/ 	.word	0x00001e00
        /*04bc*/ 	.word	0x00000002
        /*04c0*/ 	.word	0x00000110
        /*04c4*/ 	.short	0x010a
        /*04c6*/ 	.byte	0xff
	.zero		1


	//   ....[60]....
        /*04c8*/ 	.word	0x00001ec0
        /*04cc*/ 	.word	0x00000002
        /*04d0*/ 	.word	0x00000000
        /*04d4*/ 	.short	0x0101
        /*04d6*/ 	.byte	0xff
	.zero		1


	//   ....[61]....
        /*04d8*/ 	.word	0x00002420
        /*04dc*/ 	.word	0x000000ff
        /*04e0*/ 	.word	0x00000000
        /*04e4*/ 	.short	0x010a
        /*04e6*/ 	.byte	0x05
	.zero		1


	//   ....[62]....
        /*04e8*/ 	.word	0x000024b0
        /*04ec*/ 	.word	0x000000ff
        /*04f0*/ 	.word	0x00000000
        /*04f4*/ 	.short	0x010a
        /*04f6*/ 	.byte	0x05
	.zero		1


	//   ....[63]....
        /*04f8*/ 	.word	0x00002540
        /*04fc*/ 	.word	0x000000ff
        /*0500*/ 	.word	0x00000000
        /*0504*/ 	.short	0x010a
        /*0506*/ 	.byte	0x05
	.zero		1


	//   ....[64]....
        /*0508*/ 	.word	0x000025d0
        /*050c*/ 	.word	0x000000ff
        /*0510*/ 	.word	0x00000000
        /*0514*/ 	.short	0x010a
        /*0516*/ 	.byte	0x05
	.zero		1


	//   ....[65]....
        /*0518*/ 	.word	0x00002660
        /*051c*/ 	.word	0x000000ff
        /*0520*/ 	.word	0x00000000
        /*0524*/ 	.short	0x010a
        /*0526*/ 	.byte	0x05
	.zero		1


	//   ....[66]....
        /*0528*/ 	.word	0x000026f0
        /*052c*/ 	.word	0x000000ff
        /*0530*/ 	.word	0x00000000
        /*0534*/ 	.short	0x010a
        /*0536*/ 	.byte	0x05
	.zero		1


	//   ....[67]....
        /*0538*/ 	.word	0x00002780
        /*053c*/ 	.word	0x000000ff
        /*0540*/ 	.word	0x00000000
        /*0544*/ 	.short	0x010a
        /*0546*/ 	.byte	0x05
	.zero		1


	//   ....[68]....
        /*0548*/ 	.word	0x00002810
        /*054c*/ 	.word	0x000000ff
        /*0550*/ 	.word	0x00000000
        /*0554*/ 	.short	0x010a
        /*0556*/ 	.byte	0x05
	.zero		1


	//   ....[69]....
        /*0558*/ 	.word	0x000028a0
        /*055c*/ 	.word	0x000000ff
        /*0560*/ 	.word	0x00000000
        /*0564*/ 	.short	0x010a
        /*0566*/ 	.byte	0x05
	.zero		1


	//   ....[70]....
        /*0568*/ 	.word	0x00002930
        /*056c*/ 	.word	0x000000ff
        /*0570*/ 	.word	0x00000000
        /*0574*/ 	.short	0x010a
        /*0576*/ 	.byte	0x05
	.zero		1


	//   ....[71]....
        /*0578*/ 	.word	0x000029c0
        /*057c*/ 	.word	0x000000ff
        /*0580*/ 	.word	0x00000000
        /*0584*/ 	.short	0x010a
        /*0586*/ 	.byte	0x05
	.zero		1


	//   ....[72]....
        /*0588*/ 	.word	0x00002a60
        /*058c*/ 	.word	0x00000000
        /*0590*/ 	.word	0x00000000
        /*0594*/ 	.short	0x010a
        /*0596*/ 	.byte	0xff
	.zero		1


	//   ....[73]....
        /*0598*/ 	.word	0x00002b80
        /*059c*/ 	.word	0x00000000
        /*05a0*/ 	.word	0x00000170
        /*05a4*/ 	.short	0x010a
        /*05a6*/ 	.byte	0xff
	.zero		1


	//   ....[74]....
        /*05a8*/ 	.word	0x00002bf0
        /*05ac*/ 	.word	0x00000000
        /*05b0*/ 	.word	0x00000000
        /*05b4*/ 	.short	0x0101
        /*05b6*/ 	.byte	0xff
	.zero		1


	//   ....[75]....
        /*05b8*/ 	.word	0x00002c10
        /*05bc*/ 	.word	0x000000ff
        /*05c0*/ 	.word	0x00000120
        /*05c4*/ 	.short	0x010a
        /*05c6*/ 	.byte	0x05
	.zero		1


	//   ....[76]....
        /*05c8*/ 	.word	0x00002d30
        /*05cc*/ 	.word	0x00000000
        /*05d0*/ 	.word	0x00000110
        /*05d4*/ 	.short	0x010a
        /*05d6*/ 	.byte	0xff
	.zero		1


	//   ....[77]....
        /*05d8*/ 	.word	0x00002e30
        /*05dc*/ 	.word	0x00000000
        /*05e0*/ 	.word	0x00000000
        /*05e4*/ 	.short	0x0101
        /*05e6*/ 	.byte	0xff
	.zero		1


	//   ....[78]....
        /*05e8*/ 	.word	0x00002ec0
        /*05ec*/ 	.word	0x000000ff
        /*05f0*/ 	.word	0x00000120
        /*05f4*/ 	.short	0x0106
        /*05f6*/ 	.byte	0x05
	.zero		1


	//   ....[79]....
        /*05f8*/ 	.word	0x00002ee0
        /*05fc*/ 	.word	0x000000ff
        /*0600*/ 	.word	0x00000120
        /*0604*/ 	.short	0x010a
        /*0606*/ 	.byte	0x05
	.zero		1


	//   ....[80]....
        /*0608*/ 	.word	0x00002f70
        /*060c*/ 	.word	0x000000ff
        /*0610*/ 	.word	0x00000120
        /*0614*/ 	.short	0x0106
        /*0616*/ 	.byte	0x04
	.zero		1


	//   ....[81]....
        /*0618*/ 	.word	0x00002fb0
        /*061c*/ 	.word	0x00000000
        /*0620*/ 	.word	0x00000120
        /*0624*/ 	.short	0x010a
        /*0626*/ 	.byte	0xff
	.zero		1


	//   ....[82]....
        /*0628*/ 	.word	0x000034b0
        /*062c*/ 	.word	0x00000000
        /*0630*/ 	.word	0x00000110
        /*0634*/ 	.short	0x010a
        /*0636*/ 	.byte	0xff
	.zero		1


	//   ....[83]....
        /*0638*/ 	.word	0x000035c0
        /*063c*/ 	.word	0x00000003
        /*0640*/ 	.word	0x00000000
        /*0644*/ 	.short	0x0101
        /*0646*/ 	.byte	0xff
	.zero		1


	//   ....[84]....
        /*0648*/ 	.word	0x000035d0
        /*064c*/ 	.word	0x000000ff
        /*0650*/ 	.word	0x00000000
        /*0654*/ 	.short	0x010a
        /*0656*/ 	.byte	0x04
	.zero		1


	//   ....[85]....
        /*0658*/ 	.word	0x000035f0
        /*065c*/ 	.word	0x000000ff
        /*0660*/ 	.word	0x00000150
        /*0664*/ 	.short	0x010a
        /*0666*/ 	.byte	0x08
	.zero		1


	//   ....[86]....
        /*0668*/ 	.word	0x000036c0
        /*066c*/ 	.word	0x000000ff
        /*0670*/ 	.word	0x00000000
        /*0674*/ 	.short	0x010a
        /*0676*/ 	.byte	0x07
	.zero		1


	//   ....[87]....
        /*0678*/ 	.word	0x00003800
        /*067c*/ 	.word	0x000000ff
        /*0680*/ 	.word	0x00000000
        /*0684*/ 	.short	0x010a
        /*0686*/ 	.byte	0x04
	.zero		1


	//   ....[88]....
        /*0688*/ 	.word	0x000039f0
        /*068c*/ 	.word	0x000000ff
        /*0690*/ 	.word	0x00000000
        /*0694*/ 	.short	0x010a
        /*0696*/ 	.byte	0x05
	.zero		1


	//   ....[89]....
        /*0698*/ 	.word	0x00003a80
        /*069c*/ 	.word	0x000000ff
        /*06a0*/ 	.word	0x00000000
        /*06a4*/ 	.short	0x010a
        /*06a6*/ 	.byte	0x05
	.zero		1


	//   ....[90]....
        /*06a8*/ 	.word	0x00003b10
        /*06ac*/ 	.word	0x000000ff
        /*06b0*/ 	.word	0x00000000
        /*06b4*/ 	.short	0x010a
        /*06b6*/ 	.byte	0x05
	.zero		1


	//   ....[91]....
        /*06b8*/ 	.word	0x00003ba0
        /*06bc*/ 	.word	0x000000ff
        /*06c0*/ 	.word	0x00000000
        /*06c4*/ 	.short	0x010a
        /*06c6*/ 	.byte	0x07
	.zero		1


	//   ....[92]....
        /*06c8*/ 	.word	0x00004020
        /*06cc*/ 	.word	0x00000000
        /*06d0*/ 	.word	0x00000110
        /*06d4*/ 	.short	0x010a
        /*06d6*/ 	.byte	0xff
	.zero		1


	//   ....[93]....
        /*06d8*/ 	.word	0x000040e0
        /*06dc*/ 	.word	0x00000000
        /*06e0*/ 	.word	0x00000000
        /*06e4*/ 	.short	0x0101
        /*06e6*/ 	.byte	0xff
	.zero		1


	//   ....[94]....
        /*06e8*/ 	.word	0x00004400
        /*06ec*/ 	.word	0x000000ff
        /*06f0*/ 	.word	0x00000108
        /*06f4*/ 	.short	0x010a
        /*06f6*/ 	.byte	0x07
	.zero		1


	//   ....[95]....
        /*06f8*/ 	.word	0x000045f0
        /*06fc*/ 	.word	0x000000ff
        /*0700*/ 	.word	0x000000e0
        /*0704*/ 	.short	0x010a
        /*0706*/ 	.byte	0x07
	.zero		1


	//   ....[96]....
        /*0708*/ 	.word	0x00004760
        /*070c*/ 	.word	0x000000ff
        /*0710*/ 	.word	0x000000c0
        /*0714*/ 	.short	0x010b
        /*0716*/ 	.byte	0x07
	.zero		1


	//   ....[97]....
        /*0718*/ 	.word	0x00004770
        /*071c*/ 	.word	0x000000ff
        /*0720*/ 	.word	0x00000000
        /*0724*/ 	.short	0x0101
        /*0726*/ 	.byte	0x08
	.zero		1


	//   ....[98]....
        /*0728*/ 	.word	0x00004780
        /*072c*/ 	.word	0x000000ff
        /*0730*/ 	.word	0x000000e8
        /*0734*/ 	.short	0x010a
        /*0736*/ 	.byte	0x07
	.zero		1


	//   ....[99]....
        /*0738*/ 	.word	0x000048d0
        /*073c*/ 	.word	0x000000ff
        /*0740*/ 	.word	0x000000c8
        /*0744*/ 	.short	0x010b
        /*0746*/ 	.byte	0x07
	.zero		1


	//   ....[100]....
        /*0748*/ 	.word	0x000048e0
        /*074c*/ 	.word	0x000000ff
        /*0750*/ 	.word	0x00000000
        /*0754*/ 	.short	0x0101
        /*0756*/ 	.byte	0x08
	.zero		1


	//   ....[101]....
        /*0758*/ 	.word	0x000048f0
        /*075c*/ 	.word	0x000000ff
        /*0760*/ 	.word	0x000000f0
        /*0764*/ 	.short	0x010a
        /*0766*/ 	.byte	0x07
	.zero		1


	//   ....[102]....
        /*0768*/ 	.word	0x00004a70
        /*076c*/ 	.word	0x000000ff
        /*0770*/ 	.word	0x000000d0
        /*0774*/ 	.short	0x010b
        /*0776*/ 	.byte	0x07
	.zero		1


	//   ....[103]....
        /*0778*/ 	.word	0x00004ab0
        /*077c*/ 	.word	0x000000ff
        /*0780*/ 	.word	0x00000000
        /*0784*/ 	.short	0x0101
        /*0786*/ 	.byte	0x08
	.zero		1


	//   ....[104]....
        /*0788*/ 	.word	0x00004af0
        /*078c*/ 	.word	0x000000ff
        /*0790*/ 	.word	0x000000f8
        /*0794*/ 	.short	0x010a
        /*0796*/ 	.byte	0x07
	.zero		1


	//   ....[105]....
        /*0798*/ 	.word	0x00004d30
        /*079c*/ 	.word	0x000000ff
        /*07a0*/ 	.word	0x000000d8
        /*07a4*/ 	.short	0x010b
        /*07a6*/ 	.byte	0x07
	.zero		1


	//   ....[106]....
        /*07a8*/ 	.word	0x00004d50
        /*07ac*/ 	.word	0x000000ff
        /*07b0*/ 	.word	0x00000000
        /*07b4*/ 	.short	0x0101
        /*07b6*/ 	.byte	0x0d
	.zero		1


	//   ....[107]....
        /*07b8*/ 	.word	0x00004d80
        /*07bc*/ 	.word	0x000000ff
        /*07c0*/ 	.word	0x000000e0
        /*07c4*/ 	.short	0x010a
        /*07c6*/ 	.byte	0x07
	.zero		1


	//   ....[108]....
        /*07c8*/ 	.word	0x00004da0
        /*07cc*/ 	.word	0x000000ff
        /*07d0*/ 	.word	0x000000e8
        /*07d4*/ 	.short	0x010a
        /*07d6*/ 	.byte	0x07
	.zero		1


	//   ....[109]....
        /*07d8*/ 	.word	0x00004dc0
        /*07dc*/ 	.word	0x000000ff
        /*07e0*/ 	.word	0x000000f0
        /*07e4*/ 	.short	0x010a
        /*07e6*/ 	.byte	0x07
	.zero		1


	//   ....[110]....
        /*07e8*/ 	.word	0x00004e00
        /*07ec*/ 	.word	0x00000000
        /*07f0*/ 	.word	0x000000f8
        /*07f4*/ 	.short	0x010a
        /*07f6*/ 	.byte	0xff
	.zero		1


	//   ....[111]....
        /*07f8*/ 	.word	0x00005130
        /*07fc*/ 	.word	0x00000000
        /*0800*/ 	.word	0x00000110
        /*0804*/ 	.short	0x010a
        /*0806*/ 	.byte	0xff
	.zero		1


	//   ....[112]....
        /*0808*/ 	.word	0x00005240
        /*080c*/ 	.word	0x00000000
        /*0810*/ 	.word	0x00000000
        /*0814*/ 	.short	0x0101
        /*0816*/ 	.byte	0xff
	.zero		1


	//   ....[113]....
        /*0818*/ 	.word	0x00005c90
        /*081c*/ 	.word	0x000000ff
        /*0820*/ 	.word	0x000000c0
        /*0824*/ 	.short	0x010a
        /*0826*/ 	.byte	0x30
	.zero		1


	//   ....[114]....
        /*0828*/ 	.word	0x00005cd0
        /*082c*/ 	.word	0x00000040
        /*0830*/ 	.word	0x00000130
        /*0834*/ 	.short	0x010a
        /*0836*/ 	.byte	0xff
	.zero		1


	//   ....[115]....
        /*0838*/ 	.word	0x00005dc0
        /*083c*/ 	.word	0x000000ff
        /*0840*/ 	.word	0x000000c0
        /*0844*/ 	.short	0x010a
        /*0846*/ 	.byte	0x30
	.zero		1


	//   ....[116]....
        /*0848*/ 	.word	0x00005eb0
        /*084c*/ 	.word	0x00000040
        /*0850*/ 	.word	0x00000130
        /*0854*/ 	.short	0x010a
        /*0856*/ 	.byte	0xff
	.zero		1


	//   ....[117]....
        /*0858*/ 	.word	0x00006980
        /*085c*/ 	.word	0x00000000
        /*0860*/ 	.word	0x00000000
        /*0864*/ 	.short	0x0101
        /*0866*/ 	.byte	0xff
	.zero		1


	//   ....[118]....
        /*0868*/ 	.word	0x00006990
        /*086c*/ 	.word	0x00000002
        /*0870*/ 	.word	0x000000c0
        /*0874*/ 	.short	0x010a
        /*0876*/ 	.byte	0xff
	.zero		1


	//   ....[119]....
        /*0878*/ 	.word	0x00006a70
        /*087c*/ 	.word	0x00000002
        /*0880*/ 	.word	0x000000c0
        /*0884*/ 	.short	0x010a
        /*0886*/ 	.byte	0xff
	.zero		1


	//   ....[120]....
        /*0888*/ 	.word	0x000075d0
        /*088c*/ 	.word	0x00000048
        /*0890*/ 	.word	0x00000000
        /*0894*/ 	.short	0x0101
        /*0896*/ 	.byte	0xff
	.zero		1


	//   ....[121]....
        /*0898*/ 	.word	0x000075f0
        /*089c*/ 	.word	0x00000000
        /*08a0*/ 	.word	0x000000c0
        /*08a4*/ 	.short	0x010a
        /*08a6*/ 	.byte	0xff
	.zero		1


	//   ....[122]....
        /*08a8*/ 	.word	0x000076c0
        /*08ac*/ 	.word	0x00000000
        /*08b0*/ 	.word	0x000000c0
        /*08b4*/ 	.short	0x010a
        /*08b6*/ 	.byte	0xff
	.zero		1


	//   ....[123]....
        /*08b8*/ 	.word	0x00008220
        /*08bc*/ 	.word	0x00000048
        /*08c0*/ 	.word	0x00000000
        /*08c4*/ 	.short	0x0101
        /*08c6*/ 	.byte	0xff
	.zero		1


	//   ....[124]....
        /*08c8*/ 	.word	0x00008240
        /*08cc*/ 	.word	0x00000000
        /*08d0*/ 	.word	0x000000c0
        /*08d4*/ 	.short	0x010a
        /*08d6*/ 	.byte	0xff
	.zero		1


	//   ....[125]....
        /*08d8*/ 	.word	0x00008310
        /*08dc*/ 	.word	0x00000000
        /*08e0*/ 	.word	0x000000c0
        /*08e4*/ 	.short	0x010a
        /*08e6*/ 	.byte	0xff
	.zero		1


	//   ....[126]....
        /*08e8*/ 	.word	0x00008650
        /*08ec*/ 	.word	0x000000ff
        /*08f0*/ 	.word	0x00000000
        /*08f4*/ 	.short	0x0101
        /*08f6*/ 	.byte	0x05
	.zero		1


	//   ....[127]....
        /*08f8*/ 	.word	0x00008ed0
        /*08fc*/ 	.word	0x00000000
        /*0900*/ 	.word	0x00000000
        /*0904*/ 	.short	0x0101
        /*0906*/ 	.byte	0xff
	.zero		1


	//   ....[128]....
        /*0908*/ 	.word	0x00009140
        /*090c*/ 	.word	0x000000ff
        /*0910*/ 	.word	0x00000000
        /*0914*/ 	.short	0x0101
        /*0916*/ 	.byte	0x04
	.zero		1


	//   ....[129]....
        /*0918*/ 	.word	0x00009160
        /*091c*/ 	.word	0x00000002
        /*0920*/ 	.word	0x00000180
        /*0924*/ 	.short	0x010a
        /*0926*/ 	.byte	0xff
	.zero		1


	//   ....[130]....
        /*0928*/ 	.word	0x000091c0
        /*092c*/ 	.word	0x00000002
        /*0930*/ 	.word	0x00000060
        /*0934*/ 	.short	0x010a
        /*0936*/ 	.byte	0xff
	.zero		1


	//   ....[131]....
        /*0938*/ 	.word	0x00009220
        /*093c*/ 	.word	0x00000002
        /*0940*/ 	.word	0x00000060
        /*0944*/ 	.short	0x010a
        /*0946*/ 	.byte	0xff
	.zero		1


	//   ....[132]....
        /*0948*/ 	.word	0x00009270
        /*094c*/ 	.word	0x00000002
        /*0950*/ 	.word	0x00000110
        /*0954*/ 	.short	0x010a
        /*0956*/ 	.byte	0xff
	.zero		1


	//   ....[133]....
        /*0958*/ 	.word	0x000092d0
        /*095c*/ 	.word	0x00000000
        /*0960*/ 	.word	0x00000000
        /*0964*/ 	.short	0x010a
        /*0966*/ 	.byte	0xff
	.zero		1


	//   ....[134]....
        /*0968*/ 	.word	0x00009330
        /*096c*/ 	.word	0x00000000
        /*0970*/ 	.word	0x00000000
        /*0974*/ 	.short	0x010a
        /*0976*/ 	.byte	0xff
	.zero		1


	//   ....[135]....
        /*0978*/ 	.word	0x00009390
        /*097c*/ 	.word	0x00000000
        /*0980*/ 	.word	0x00000000
        /*0984*/ 	.short	0x010a
        /*0986*/ 	.byte	0xff
	.zero		1


	//   ....[136]....
        /*0988*/ 	.word	0x000093f0
        /*098c*/ 	.word	0x00000000
        /*0990*/ 	.word	0x00000000
        /*0994*/ 	.short	0x010a
        /*0996*/ 	.byte	0xff
	.zero		1


	//   ....[137]....
        /*0998*/ 	.word	0x00009450
        /*099c*/ 	.word	0x00000000
        /*09a0*/ 	.word	0x00000000
        /*09a4*/ 	.short	0x010a
        /*09a6*/ 	.byte	0xff
	.zero		1


	//   ....[138]....
        /*09a8*/ 	.word	0x000094b0
        /*09ac*/ 	.word	0x00000000
        /*09b0*/ 	.word	0x00000000
        /*09b4*/ 	.short	0x010a
        /*09b6*/ 	.byte	0xff
	.zero		1


	//   ....[139]....
        /*09b8*/ 	.word	0x00009510
        /*09bc*/ 	.word	0x00000000
        /*09c0*/ 	.word	0x00000000
        /*09c4*/ 	.short	0x010a
        /*09c6*/ 	.byte	0xff
	.zero		1


	//   ....[140]....
        /*09c8*/ 	.word	0x00009570
        /*09cc*/ 	.word	0x00000000
        /*09d0*/ 	.word	0x00000000
        /*09d4*/ 	.short	0x010a
        /*09d6*/ 	.byte	0xff
	.zero		1


	//   ....[141]....
        /*09d8*/ 	.word	0x000095d0
        /*09dc*/ 	.word	0x00000000
        /*09e0*/ 	.word	0x00000000
        /*09e4*/ 	.short	0x010a
        /*09e6*/ 	.byte	0xff
	.zero		1


	//   ....[142]....
        /*09e8*/ 	.word	0x00009630
        /*09ec*/ 	.word	0x00000000
        /*09f0*/ 	.word	0x00000000
        /*09f4*/ 	.short	0x010a
        /*09f6*/ 	.byte	0xff
	.zero		1


	//   ....[143]....
        /*09f8*/ 	.word	0x00009690
        /*09fc*/ 	.word	0x00000000
        /*0a00*/ 	.word	0x00000000
        /*0a04*/ 	.short	0x010a
        /*0a06*/ 	.byte	0xff
	.zero		1


	//   ....[144]....
        /*0a08*/ 	.word	0x000096e0
        /*0a0c*/ 	.word	0x00000000
        /*0a10*/ 	.word	0x00000170
        /*0a14*/ 	.short	0x010a
        /*0a16*/ 	.byte	0xff
	.zero		1


	//   ....[145]....
        /*0a18*/ 	.word	0x00009740
        /*0a1c*/ 	.word	0x00000000
        /*0a20*/ 	.word	0x00000120
        /*0a24*/ 	.short	0x010a
        /*0a26*/ 	.byte	0xff
	.zero		1


	//   ....[146]....
        /*0a28*/ 	.word	0x00009790
        /*0a2c*/ 	.word	0x00000000
        /*0a30*/ 	.word	0x00000110
        /*0a34*/ 	.short	0x010a
        /*0a36*/ 	.byte	0xff
	.zero		1


	//   ....[147]....
        /*0a38*/ 	.word	0x000097f0
        /*0a3c*/ 	.word	0x00000000
        /*0a40*/ 	.word	0x00000120
        /*0a44*/ 	.short	0x010a
        /*0a46*/ 	.byte	0xff
	.zero		1


	//   ....[148]....
        /*0a48*/ 	.word	0x00009840
        /*0a4c*/ 	.word	0x00000000
        /*0a50*/ 	.word	0x00000110
        /*0a54*/ 	.short	0x010a
        /*0a56*/ 	.byte	0xff
	.zero		1


	//   ....[149]....
        /*0a58*/ 	.word	0x000098a0
        /*0a5c*/ 	.word	0x00000002
        /*0a60*/ 	.word	0x00000150
        /*0a64*/ 	.short	0x010a
        /*0a66*/ 	.byte	0xff
	.zero		1


	//   ....[150]....
        /*0a68*/ 	.word	0x00009900
        /*0a6c*/ 	.word	0x00000000
        /*0a70*/ 	.word	0x00000000
        /*0a74*/ 	.short	0x010a
        /*0a76*/ 	.byte	0xff
	.zero		1


	//   ....[151]....
        /*0a78*/ 	.word	0x00009960
        /*0a7c*/ 	.word	0x00000000
        /*0a80*/ 	.word	0x00000000
        /*0a84*/ 	.short	0x010a
        /*0a86*/ 	.byte	0xff
	.zero		1


	//   ....[152]....
        /*0a88*/ 	.word	0x000099c0
        /*0a8c*/ 	.word	0x00000000
        /*0a90*/ 	.word	0x00000000
        /*0a94*/ 	.short	0x010a
        /*0a96*/ 	.byte	0xff
	.zero		1


	//   ....[153]....
        /*0a98*/ 	.word	0x00009a20
        /*0a9c*/ 	.word	0x00000000
        /*0aa0*/ 	.word	0x00000000
        /*0aa4*/ 	.short	0x010a
        /*0aa6*/ 	.byte	0xff
	.zero		1


	//   ....[154]....
        /*0aa8*/ 	.word	0x00009a80
        /*0aac*/ 	.word	0x00000000
        /*0ab0*/ 	.word	0x00000000
        /*0ab4*/ 	.short	0x010a
        /*0ab6*/ 	.byte	0xff
	.zero		1


	//   ....[155]....
        /*0ab8*/ 	.word	0x00009ad0
        /*0abc*/ 	.word	0x00000000
        /*0ac0*/ 	.word	0x00000110
        /*0ac4*/ 	.short	0x010a
        /*0ac6*/ 	.byte	0xff
	.zero		1


	//   ....[156]....
        /*0ac8*/ 	.word	0x00009b30
        /*0acc*/ 	.word	0x00000000
        /*0ad0*/ 	.word	0x00000108
        /*0ad4*/ 	.short	0x010a
        /*0ad6*/ 	.byte	0xff
	.zero		1


	//   ....[157]....
        /*0ad8*/ 	.word	0x00009b90
        /*0adc*/ 	.word	0x00000000
        /*0ae0*/ 	.word	0x000000e0
        /*0ae4*/ 	.short	0x010a
        /*0ae6*/ 	.byte	0xff
	.zero		1


	//   ....[158]....
        /*0ae8*/ 	.word	0x00009bf0
        /*0aec*/ 	.word	0x00000000
        /*0af0*/ 	.word	0x000000e8
        /*0af4*/ 	.short	0x010a
        /*0af6*/ 	.byte	0xff
	.zero		1


	//   ....[159]....
        /*0af8*/ 	.word	0x00009c50
        /*0afc*/ 	.word	0x00000000
        /*0b00*/ 	.word	0x000000f0
        /*0b04*/ 	.short	0x010a
        /*0b06*/ 	.byte	0xff
	.zero		1


	//   ....[160]....
        /*0b08*/ 	.word	0x00009cb0
        /*0b0c*/ 	.word	0x00000000
        /*0b10*/ 	.word	0x000000f8
        /*0b14*/ 	.short	0x010a
        /*0b16*/ 	.byte	0xff
	.zero		1


	//   ....[161]....
        /*0b18*/ 	.word	0x00009d10
        /*0b1c*/ 	.word	0x00000000
        /*0b20*/ 	.word	0x000000e0
        /*0b24*/ 	.short	0x010a
        /*0b26*/ 	.byte	0xff
	.zero		1


	//   ....[162]....
        /*0b28*/ 	.word	0x00009d70
        /*0b2c*/ 	.word	0x00000000
        /*0b30*/ 	.word	0x000000e8
        /*0b34*/ 	.short	0x010a
        /*0b36*/ 	.byte	0xff
	.zero		1


	//   ....[163]....
        /*0b38*/ 	.word	0x00009dd0
        /*0b3c*/ 	.word	0x00000000
        /*0b40*/ 	.word	0x000000f0
        /*0b44*/ 	.short	0x010a
        /*0b46*/ 	.byte	0xff
	.zero		1


	//   ....[164]....
        /*0b48*/ 	.word	0x00009e20
        /*0b4c*/ 	.word	0x00000000
        /*0b50*/ 	.word	0x00000110
        /*0b54*/ 	.short	0x010a
        /*0b56*/ 	.byte	0xff
	.zero		1


	//   ....[165]....
        /*0b58*/ 	.word	0x00009e80
        /*0b5c*/ 	.word	0x00000002
        /*0b60*/ 	.word	0x000000c0
        /*0b64*/ 	.short	0x010a
        /*0b66*/ 	.byte	0xff
	.zero		1


	//   ....[166]....
        /*0b68*/ 	.word	0x00009ed0
        /*0b6c*/ 	.word	0x00000040
        /*0b70*/ 	.word	0x00000130
        /*0b74*/ 	.short	0x010a
        /*0b76*/ 	.byte	0xff
	.zero		1


	//   ....[167]....
        /*0b78*/ 	.word	0x00009f20
        /*0b7c*/ 	.word	0x00000002
        /*0b80*/ 	.word	0x000000c0
        /*0b84*/ 	.short	0x010a
        /*0b86*/ 	.byte	0xff
	.zero		1


	//   ....[168]....
        /*0b88*/ 	.word	0x00009f70
        /*0b8c*/ 	.word	0x00000000
        /*0b90*/ 	.word	0x000000c0
        /*0b94*/ 	.short	0x010a
        /*0b96*/ 	.byte	0xff
	.zero		1


	//   ....[169]....
        /*0b98*/ 	.word	0x00009fc0
        /*0b9c*/ 	.word	0x00000000
        /*0ba0*/ 	.word	0x000000c0
        /*0ba4*/ 	.short	0x010a
        /*0ba6*/ 	.byte	0xff
	.zero		1


	//----- nvinfo : EIATTR_NUM_MBARRIERS
	.align		4
.L_47:
        /*0ba8*/ 	.byte	0x03, 0x38
        /*0baa*/ 	.short	0x0032


	//----- nvinfo : EIATTR_EXIT_INSTR_OFFSETS
	.align		4
        /*0bac*/ 	.byte	0x04, 0x1c
        /*0bae*/ 	.short	(.L_49 - .L_48)


	//   ....[0]....
.L_48:
        /*0bb0*/ 	.word	0x00002a90


	//   ....[1]....
        /*0bb4*/ 	.word	0x00002f80


	//   ....[2]....
        /*0bb8*/ 	.word	0x00002fe0


	//   ....[3]....
        /*0bbc*/ 	.word	0x00003e00


	//   ....[4]....
        /*0bc0*/ 	.word	0x00004e30


	//   ....[5]....
        /*0bc4*/ 	.word	0x00004e70


	//   ....[6]....
        /*0bc8*/ 	.word	0x00009030


	//   ....[7]....
        /*0bcc*/ 	.word	0x000090b0


	//   ....[8]....
        /*0bd0*/ 	.word	0x000090e0


	//   ....[9]....
        /*0bd4*/ 	.word	0x00009150


	//----- nvinfo : EIATTR_MAX_THREADS
	.align		4
.L_49:
        /*0bd8*/ 	.byte	0x04, 0x05
        /*0bda*/ 	.short	(.L_51 - .L_50)
.L_50:
        /*0bdc*/ 	.word	0x00000100
        /*0be0*/ 	.word	0x00000001
        /*0be4*/ 	.word	0x00000001


	//----- nvinfo : EIATTR_CRS_STACK_SIZE
	.align		4
.L_51:
        /*0be8*/ 	.byte	0x04, 0x1e
        /*0bea*/ 	.short	(.L_53 - .L_52)
.L_52:
        /*0bec*/ 	.word	0x00000000


	//----- nvinfo : EIATTR_CBANK_PARAM_SIZE
	.align		4
.L_53:
        /*0bf0*/ 	.byte	0x03, 0x19
        /*0bf2*/ 	.short	0x0800


	//----- nvinfo : EIATTR_PARAM_CBANK
	.align		4
        /*0bf4*/ 	.byte	0x04, 0x0a
        /*0bf6*/ 	.short	(.L_55 - .L_54)
	.align		4
.L_54:
        /*0bf8*/ 	.word	index@(.nv.constant0._ZN7cutlass13device_kernelINS_4gemm6kernel13GemmUniversalIN4cute5tupleIJiiiiEEENS1_10collective13CollectiveMmaINS1_35MainloopSm100TmaUmmaWarpSpecializedILi12ELi2ELi4ENS5_IJNS4_1CILi1EEESB_SB_EEEEENS5_IJNSA_ILi128EEESE_NSA_ILi32EEEEEENS_6half_tENS5_IJlSB_lEEESH_SI_NS4_8TiledMMAINS4_8MMA_AtomIJNS4_20SM100_MMA_F16BF16_SSISH_SH_fLi128ELi128ELNS4_4UMMA5MajorE0ELSN_0ELNSM_7ScaleInE0ELSO_0EEEEEENS4_6LayoutISC_NS5_IJNSA_ILi0EEESS_SS_EEEEENS5_IJNS4_10UnderscoreESV_SV_EEEEENS4_13SM90_TMA_LOADENS4_14ComposedLayoutINS4_7SwizzleILi2ELi4ELi3EEENS4_18smem_ptr_flag_bitsILi16EEENSR_INS5_IJNSA_ILi8EEESF_EEENS5_IJSF_SB_EEEEEEEvNS4_8identityESY_S18_vS19_EENS_8epilogue10collective18CollectiveEpilogueINS1B_23Sm100TmaWarpSpecializedILi4ELi2ELi32ELb1ELb0EEEJSG_NS5_IJNSR_ISE_SB_EENSR_ISF_SB_EEEEESH_SI_SH_SI_NS1B_6fusion15FusionCallbacksIS1F_NS1J_17LinearCombinationISH_fSH_fLNS_15FloatRoundStyleE2EEESG_S1I_JEEENS4_5SM1004TMEM4LOAD26SM100_TMEM_LOAD_32dp32b32xESY_S18_NS4_39AutoVectorizingCopyWithAssumedAlignmentILi128EEENS4_14SM90_TMA_STOREES18_S1U_S1U_EEEvvEEEEvNT_6ParamsE)
        /*0bfc*/ 	.short	0x0380
        /*0bfe*/ 	.short	0x0800


	//----- nvinfo : EIATTR_SW_WAR
	.align		4
.L_55:
        /*0c00*/ 	.byte	0x04, 0x36
        /*0c02*/ 	.short	(.L_57 - .L_56)
.L_56:
        /*0c04*/ 	.word	0x00000008
.L_57:


//--------------------- .nv.callgraph             --------------------------
	.section	.nv.callgraph,"",@"SHT_CUDA_CALLGRAPH"
	.align	4
	.sectionentsize	8
	.align		4
        /*0000*/ 	.word	0x00000000
	.align		4
        /*0004*/ 	.word	0xffffffff
	.align		4
        /*0008*/ 	.word	index@(_ZN7cutlass13device_kernelINS_4gemm6kernel13GemmUniversalIN4cute5tupleIJiiiiEEENS1_10collective13CollectiveMmaINS1_35MainloopSm100TmaUmmaWarpSpecializedILi12ELi2ELi4ENS5_IJNS4_1CILi1EEESB_SB_EEEEENS5_IJNSA_ILi128EEESE_NSA_ILi32EEEEEENS_6half_tENS5_IJlSB_lEEESH_SI_NS4_8TiledMMAINS4_8MMA_AtomIJNS4_20SM100_MMA_F16BF16_SSISH_SH_fLi128ELi128ELNS4_4UMMA5MajorE0ELSN_0ELNSM_7ScaleInE0ELSO_0EEEEEENS4_6LayoutISC_NS5_IJNSA_ILi0EEESS_SS_EEEEENS5_IJNS4_10UnderscoreESV_SV_EEEEENS4_13SM90_TMA_LOADENS4_14ComposedLayoutINS4_7SwizzleILi2ELi4ELi3EEENS4_18smem_ptr_flag_bitsILi16EEENSR_INS5_IJNSA_ILi8EEESF_EEENS5_IJSF_SB_EEEEEEEvNS4_8identityESY_S18_vS19_EENS_8epilogue10collective18CollectiveEpilogueINS1B_23Sm100TmaWarpSpecializedILi4ELi2ELi32ELb1ELb0EEEJSG_NS5_IJNSR_ISE_SB_EENSR_ISF_SB_EEEEESH_SI_SH_SI_NS1B_6fusion15FusionCallbacksIS1F_NS1J_17LinearCombinationISH_fSH_fLNS_15FloatRoundStyleE2EEESG_S1I_JEEENS4_5SM1004TMEM4LOAD26SM100_TMEM_LOAD_32dp32b32xESY_S18_NS4_39AutoVectorizingCopyWithAssumedAlignmentILi128EEENS4_14SM90_TMA_STOREES18_S1U_S1U_EEEvvEEEEvNT_6ParamsE)
	.align		4
        /*000c*/ 	.word	index@(__assertfail)
	.align		4
        /*0010*/ 	.word	0x00000000
	.align		4
        /*0014*/ 	.word	0xfffffffe
	.align		4
        /*0018*/ 	.word	0x00000000
	.align		4
        /*001c*/ 	.word	0xfffffffd
	.align		4
        /*0020*/ 	.word	0x00000000
	.align		4
        /*0024*/ 	.word	0xfffffffc


//--------------------- .nv.constant4             --------------------------
	.section	.nv.constant4,"a",@progbits
	.align	8
	.align		8
.nv.constant4:
        /*0000*/ 	.dword	__assertfail
	.align		8
        /*0008*/ 	.dword	__unnamed_1
	.align		8
        /*0010*/ 	.dword	__unnamed_2
	.align		8
        /*0018*/ 	.dword	_ZN40_INTERNAL_df9d188e_4_k_cu_17f1304d_389864cuda3std3__45__cpo5beginE
	.align		8
        /*0020*/ 	.dword	_ZN40_INTERNAL_df9d188e_4_k_cu_17f1304d_389864cuda3std3__45__cpo3endE
	.align		8
        /*0028*/ 	.dword	_ZN40_INTERNAL_df9d188e_4_k_cu_17f1304d_389864cuda3std3__45__cpo6cbeginE
	.align		8
        /*0030*/ 	.dword	_ZN40_INTERNAL_df9d188e_4_k_cu_17f1304d_389864cuda3std3__45__cpo4cendE
	.align		8
        /*0038*/ 	.dword	_ZN40_INTERNAL_df9d188e_4_k_cu_17f1304d_389864cuda3std3__442_GLOBAL__N__df9d188e_4_k_cu_17f1304d_389866ignoreE
	.align		8
        /*0040*/ 	.dword	_ZN40_INTERNAL_df9d188e_4_k_cu_17f1304d_389864cuda3std3__419piecewise_constructE
	.align		8
        /*0048*/ 	.dword	_ZN40_INTERNAL_df9d188e_4_k_cu_17f1304d_389864cuda3std3__48in_placeE
	.align		8
        /*0050*/ 	.dword	_ZN40_INTERNAL_df9d188e_4_k_cu_17f1304d_389864cuda3std6ranges3__45__cpo4swapE
	.align		8
        /*0058*/ 	.dword	_ZN40_INTERNAL_df9d188e_4_k_cu_17f1304d_389864cuda3std6ranges3__45__cpo9iter_moveE
	.align		8
        /*0060*/ 	.dword	_ZN40_INTERNAL_df9d188e_4_k_cu_17f1304d_389864cute7productE
	.align		8
        /*0068*/ 	.dword	_ZN40_INTERNAL_df9d188e_4_k_cu_17f1304d_389864cute1_E
	.align		8
        /*0070*/ 	.dword	$str$25
	.align		8
        /*0078*/ 	.dword	$str$26
	.align		8
        /*0080*/ 	.dword	$str$27
	.align		8
        /*0088*/ 	.dword	$str$28


//--------------------- .text._ZN7cutlass13device_kernelINS_4gemm6kernel13GemmUniversalIN4cute5tupleIJiiiiEEENS1_10collective13CollectiveMmaINS1_35MainloopSm100TmaUmmaWarpSpecializedILi12ELi2ELi4ENS5_IJNS4_1CILi1EEESB_SB_EEEEENS5_IJNSA_ILi128EEESE_NSA_ILi32EEEEEENS_6half_tENS5_IJlSB_lEEESH_SI_NS4_8TiledMMAINS4_8MMA_AtomIJNS4_20SM100_MMA_F16BF16_SSISH_SH_fLi128ELi128ELNS4_4UMMA5MajorE0ELSN_0ELNSM_7ScaleInE0ELSO_0EEEEEENS4_6LayoutISC_NS5_IJNSA_ILi0EEESS_SS_EEEEENS5_IJNS4_10UnderscoreESV_SV_EEEEENS4_13SM90_TMA_LOADENS4_14ComposedLayoutINS4_7SwizzleILi2ELi4ELi3EEENS4_18smem_ptr_flag_bitsILi16EEENSR_INS5_IJNSA_ILi8EEESF_EEENS5_IJSF_SB_EEEEEEEvNS4_8identityESY_S18_vS19_EENS_8epilogue10collective18CollectiveEpilogueINS1B_23Sm100TmaWarpSpecializedILi4ELi2ELi32ELb1ELb0EEEJSG_NS5_IJNSR_ISE_SB_EENSR_ISF_SB_EEEEESH_SI_SH_SI_NS1B_6fusion15FusionCallbacksIS1F_NS1J_17LinearCombinationISH_fSH_fLNS_15FloatRoundStyleE2EEESG_S1I_JEEENS4_5SM1004TMEM4LOAD26SM100_TMEM_LOAD_32dp32b32xESY_S18_NS4_39AutoVectorizingCopyWithAssumedAlignmentILi128EEENS4_14SM90_TMA_STOREES18_S1U_S1U_EEEvvEEEEvNT_6ParamsE --------------------------
	.section	.text._ZN7cutlass13device_kernelINS_4gemm6kernel13GemmUniversalIN4cute5tupleIJiiiiEEENS1_10collective13CollectiveMmaINS1_35MainloopSm100TmaUmmaWarpSpecializedILi12ELi2ELi4ENS5_IJNS4_1CILi1EEESB_SB_EEEEENS5_IJNSA_ILi128EEESE_NSA_ILi32EEEEEENS_6half_tENS5_IJlSB_lEEESH_SI_NS4_8TiledMMAINS4_8MMA_AtomIJNS4_20SM100_MMA_F16BF16_SSISH_SH_fLi128ELi128ELNS4_4UMMA5MajorE0ELSN_0ELNSM_7ScaleInE0ELSO_0EEEEEENS4_6LayoutISC_NS5_IJNSA_ILi0EEESS_SS_EEEEENS5_IJNS4_10UnderscoreESV_SV_EEEEENS4_13SM90_TMA_LOADENS4_14ComposedLayoutINS4_7SwizzleILi2ELi4ELi3EEENS4_18smem_ptr_flag_bitsILi16EEENSR_INS5_IJNSA_ILi8EEESF_EEENS5_IJSF_SB_EEEEEEEvNS4_8identityESY_S18_vS19_EENS_8epilogue10collective18CollectiveEpilogueINS1B_23Sm100TmaWarpSpecializedILi4ELi2ELi32ELb1ELb0EEEJSG_NS5_IJNSR_ISE_SB_EENSR_ISF_SB_EEEEESH_SI_SH_SI_NS1B_6fusion15FusionCallbacksIS1F_NS1J_17LinearCombinationISH_fSH_fLNS_15FloatRoundStyleE2EEESG_S1I_JEEENS4_5SM1004TMEM4LOAD26SM100_TMEM_LOAD_32dp32b32xESY_S18_NS4_39AutoVectorizingCopyWithAssumedAlignmentILi128EEENS4_14SM90_TMA_STOREES18_S1U_S1U_EEEvvEEEEvNT_6ParamsE,"ax",@progbits
	.align	128
.text._ZN7cutlass13device_kernelINS_4gemm6kernel13GemmUniversalIN4cute5tupleIJiiiiEEENS1_10collective13CollectiveMmaINS1_35MainloopSm100TmaUmmaWarpSpecializedILi12ELi2ELi4ENS5_IJNS4_1CILi1EEESB_SB_EEEEENS5_IJNSA_ILi128EEESE_NSA_ILi32EEEEEENS_6half_tENS5_IJlSB_lEEESH_SI_NS4_8TiledMMAINS4_8MMA_AtomIJNS4_20SM100_MMA_F16BF16_SSISH_SH_fLi128ELi128ELNS4_4UMMA5MajorE0ELSN_0ELNSM_7ScaleInE0ELSO_0EEEEEENS4_6LayoutISC_NS5_IJNSA_ILi0EEESS_SS_EEEEENS5_IJNS4_10UnderscoreESV_SV_EEEEENS4_13SM90_TMA_LOADENS4_14ComposedLayoutINS4_7SwizzleILi2ELi4ELi3EEENS4_18smem_ptr_flag_bitsILi16EEENSR_INS5_IJNSA_ILi8EEESF_EEENS5_IJSF_SB_EEEEEEEvNS4_8identityESY_S18_vS19_EENS_8epilogue10collective18CollectiveEpilogueINS1B_23Sm100TmaWarpSpecializedILi4ELi2ELi32ELb1ELb0EEEJSG_NS5_IJNSR_ISE_SB_EENSR_ISF_SB_EEEEESH_SI_SH_SI_NS1B_6fusion15FusionCallbacksIS1F_NS1J_17LinearCombinationISH_fSH_fLNS_15FloatRoundStyleE2EEESG_S1I_JEEENS4_5SM1004TMEM4LOAD26SM100_TMEM_LOAD_32dp32b32xESY_S18_NS4_39AutoVectorizingCopyWithAssumedAlignmentILi128EEENS4_14SM90_TMA_STOREES18_S1U_S1U_EEEvvEEEEvNT_6ParamsE:
        .type           _ZN7cutlass13device_kernelINS_4gemm6kernel13GemmUniversalIN4cute5tupleIJiiiiEEENS1_10collective13CollectiveMmaINS1_35MainloopSm100TmaUmmaWarpSpecializedILi12ELi2ELi4ENS5_IJNS4_1CILi1EEESB_SB_EEEEENS5_IJNSA_ILi128EEESE_NSA_ILi32EEEEEENS_6half_tENS5_IJlSB_lEEESH_SI_NS4_8TiledMMAINS4_8MMA_AtomIJNS4_20SM100_MMA_F16BF16_SSISH_SH_fLi128ELi128ELNS4_4UMMA5MajorE0ELSN_0ELNSM_7ScaleInE0ELSO_0EEEEEENS4_6LayoutISC_NS5_IJNSA_ILi0EEESS_SS_EEEEENS5_IJNS4_10UnderscoreESV_SV_EEEEENS4_13SM90_TMA_LOADENS4_14ComposedLayoutINS4_7SwizzleILi2ELi4ELi3EEENS4_18smem_ptr_flag_bitsILi16EEENSR_INS5_IJNSA_ILi8EEESF_EEENS5_IJSF_SB_EEEEEEEvNS4_8identityESY_S18_vS19_EENS_8epilogue10collective18CollectiveEpilogueINS1B_23Sm100TmaWarpSpecializedILi4ELi2ELi32ELb1ELb0EEEJSG_NS5_IJNSR_ISE_SB_EENSR_ISF_SB_EEEEESH_SI_SH_SI_NS1B_6fusion15FusionCallbacksIS1F_NS1J_17LinearCombinationISH_fSH_fLNS_15FloatRoundStyleE2EEESG_S1I_JEEENS4_5SM1004TMEM4LOAD26SM100_TMEM_LOAD_32dp32b32xESY_S18_NS4_39AutoVectorizingCopyWithAssumedAlignmentILi128EEENS4_14SM90_TMA_STOREES18_S1U_S1U_EEEvvEEEEvNT_6ParamsE,@function
        .size           _ZN7cutlass13device_kernelINS_4gemm6kernel13GemmUniversalIN4cute5tupleIJiiiiEEENS1_10collective13CollectiveMmaINS1_35MainloopSm100TmaUmmaWarpSpecializedILi12ELi2ELi4ENS5_IJNS4_1CILi1EEESB_SB_EEEEENS5_IJNSA_ILi128EEESE_NSA_ILi32EEEEEENS_6half_tENS5_IJlSB_lEEESH_SI_NS4_8TiledMMAINS4_8MMA_AtomIJNS4_20SM100_MMA_F16BF16_SSISH_SH_fLi128ELi128ELNS4_4UMMA5MajorE0ELSN_0ELNSM_7ScaleInE0ELSO_0EEEEEENS4_6LayoutISC_NS5_IJNSA_ILi0EEESS_SS_EEEEENS5_IJNS4_10UnderscoreESV_SV_EEEEENS4_13SM90_TMA_LOADENS4_14ComposedLayoutINS4_7SwizzleILi2ELi4ELi3EEENS4_18smem_ptr_flag_bitsILi16EEENSR_INS5_IJNSA_ILi8EEESF_EEENS5_IJSF_SB_EEEEEEEvNS4_8identityESY_S18_vS19_EENS_8epilogue10collective18CollectiveEpilogueINS1B_23Sm100TmaWarpSpecializedILi4ELi2ELi32ELb1ELb0EEEJSG_NS5_IJNSR_ISE_SB_EENSR_ISF_SB_EEEEESH_SI_SH_SI_NS1B_6fusion15FusionCallbacksIS1F_NS1J_17LinearCombinationISH_fSH_fLNS_15FloatRoundStyleE2EEESG_S1I_JEEENS4_5SM1004TMEM4LOAD26SM100_TMEM_LOAD_32dp32b32xESY_S18_NS4_39AutoVectorizingCopyWithAssumedAlignmentILi128EEENS4_14SM90_TMA_STOREES18_S1U_S1U_EEEvvEEEEvNT_6ParamsE,(.L_x_201 - _ZN7cutlass13device_kernelINS_4gemm6kernel13GemmUniversalIN4cute5tupleIJiiiiEEENS1_10collective13CollectiveMmaINS1_35MainloopSm100TmaUmmaWarpSpecializedILi12ELi2ELi4ENS5_IJNS4_1CILi1EEESB_SB_EEEEENS5_IJNSA_ILi128EEESE_NSA_ILi32EEEEEENS_6half_tENS5_IJlSB_lEEESH_SI_NS4_8TiledMMAINS4_8MMA_AtomIJNS4_20SM100_MMA_F16BF16_SSISH_SH_fLi128ELi128ELNS4_4UMMA5MajorE0ELSN_0ELNSM_7ScaleInE0ELSO_0EEEEEENS4_6LayoutISC_NS5_IJNSA_ILi0EEESS_SS_EEEEENS5_IJNS4_10UnderscoreESV_SV_EEEEENS4_13SM90_TMA_LOADENS4_14ComposedLayoutINS4_7SwizzleILi2ELi4ELi3EEENS4_18smem_ptr_flag_bitsILi16EEENSR_INS5_IJNSA_ILi8EEESF_EEENS5_IJSF_SB_EEEEEEEvNS4_8identityESY_S18_vS19_EENS_8epilogue10collective18CollectiveEpilogueINS1B_23Sm100TmaWarpSpecializedILi4ELi2ELi32ELb1ELb0EEEJSG_NS5_IJNSR_ISE_SB_EENSR_ISF_SB_EEEEESH_SI_SH_SI_NS1B_6fusion15FusionCallbacksIS1F_NS1J_17LinearCombinationISH_fSH_fLNS_15FloatRoundStyleE2EEESG_S1I_JEEENS4_5SM1004TMEM4LOAD26SM100_TMEM_LOAD_32dp32b32xESY_S18_NS4_39AutoVectorizingCopyWithAssumedAlignmentILi128EEENS4_14SM90_TMA_STOREES18_S1U_S1U_EEEvvEEEEvNT_6ParamsE)
        .other          _ZN7cutlass13device_kernelINS_4gemm6kernel13GemmUniversalIN4cute5tupleIJiiiiEEENS1_10collective13CollectiveMmaINS1_35MainloopSm100TmaUmmaWarpSpecializedILi12ELi2ELi4ENS5_IJNS4_1CILi1EEESB_SB_EEEEENS5_IJNSA_ILi128EEESE_NSA_ILi32EEEEEENS_6half_tENS5_IJlSB_lEEESH_SI_NS4_8TiledMMAINS4_8MMA_AtomIJNS4_20SM100_MMA_F16BF16_SSISH_SH_fLi128ELi128ELNS4_4UMMA5MajorE0ELSN_0ELNSM_7ScaleInE0ELSO_0EEEEEENS4_6LayoutISC_NS5_IJNSA_ILi0EEESS_SS_EEEEENS5_IJNS4_10UnderscoreESV_SV_EEEEENS4_13SM90_TMA_LOADENS4_14ComposedLayoutINS4_7SwizzleILi2ELi4ELi3EEENS4_18smem_ptr_flag_bitsILi16EEENSR_INS5_IJNSA_ILi8EEESF_EEENS5_IJSF_SB_EEEEEEEvNS4_8identityESY_S18_vS19_EENS_8epilogue10collective18CollectiveEpilogueINS1B_23Sm100TmaWarpSpecializedILi4ELi2ELi32ELb1ELb0EEEJSG_NS5_IJNSR_ISE_SB_EENSR_ISF_SB_EEEEESH_SI_SH_SI_NS1B_6fusion15FusionCallbacksIS1F_NS1J_17LinearCombinationISH_fSH_fLNS_15FloatRoundStyleE2EEESG_S1I_JEEENS4_5SM1004TMEM4LOAD26SM100_TMEM_LOAD_32dp32b32xESY_S18_NS4_39AutoVectorizingCopyWithAssumedAlignmentILi128EEENS4_14SM90_TMA_STOREES18_S1U_S1U_EEEvvEEEEvNT_6ParamsE,@"STO_CUDA_ENTRY STV_DEFAULT"
_ZN7cutlass13device_kernelINS_4gemm6kernel13GemmUniversalIN4cute5tupleIJiiiiEEENS1_10collective13CollectiveMmaINS1_35MainloopSm100TmaUmmaWarpSpecializedILi12ELi2ELi4ENS5_IJNS4_1CILi1EEESB_SB_EEEEENS5_IJNSA_ILi128EEESE_NSA_ILi32EEEEEENS_6half_tENS5_IJlSB_lEEESH_SI_NS4_8TiledMMAINS4_8MMA_AtomIJNS4_20SM100_MMA_F16BF16_SSISH_SH_fLi128ELi128ELNS4_4UMMA5MajorE0ELSN_0ELNSM_7ScaleInE0ELSO_0EEEEEENS4_6LayoutISC_NS5_IJNSA_ILi0EEESS_SS_EEEEENS5_IJNS4_10UnderscoreESV_SV_EEEEENS4_13SM90_TMA_LOADENS4_14ComposedLayoutINS4_7SwizzleILi2ELi4ELi3EEENS4_18smem_ptr_flag_bitsILi16EEENSR_INS5_IJNSA_ILi8EEESF_EEENS5_IJSF_SB_EEEEEEEvNS4_8identityESY_S18_vS19_EENS_8epilogue10collective18CollectiveEpilogueINS1B_23Sm100TmaWarpSpecializedILi4ELi2ELi32ELb1ELb0EEEJSG_NS5_IJNSR_ISE_SB_EENSR_ISF_SB_EEEEESH_SI_SH_SI_NS1B_6fusion15FusionCallbacksIS1F_NS1J_17LinearCombinationISH_fSH_fLNS_15FloatRoundStyleE2EEESG_S1I_JEEENS4_5SM1004TMEM4LOAD26SM100_TMEM_LOAD_32dp32b32xESY_S18_NS4_39AutoVectorizingCopyWithAssumedAlignmentILi128EEENS4_14SM90_TMA_STOREES18_S1U_S1U_EEEvvEEEEvNT_6ParamsE:
[----:B------:R-:W1:Y:S01]  /*0000*/  LDC R1, c[0x0][0x37c] ;  /* 0x0000df00ff017b82 */ /* 0x000e620000000800 */
[----:B------:R-:W2:Y:S01]  /*0010*/  S2R R101, SR_TID.X ;  /* 0x0000000000657919 */ /* 0x000ea20000002100 */
[----:B------:R-:W3:Y:S01]  /*0020*/  LDCU.64 UR4, c[0x0][0x890] ;  /* 0x00011200ff0477ac */ /* 0x000ee20008000a00 */
[----:B------:R-:W-:Y:S02]  /*0030*/  PRMT R88, RZ, 0x7610, R88 ;  /* 0x00007610ff587816 */ /* 0x000fe40000000058 */
[----:B------:R-:W-:Y:S01]  /*0040*/  ELECT P5, URZ, PT ;  /* 0x0000000000ff782f */ /* 0x000fe200038a0000 */
[----:B------:R-:W4:Y:S01]  /*0050*/  LDCU.64 UR46, c[0x0][0x358] ;  /* 0x00006b00ff2e77ac */ /* 0x000f220008000a00 */
[----:B---3--:R-:W-:-:S04]  /*0060*/  UISETP.NE.U32.AND UP0, UPT, UR4, URZ, UPT ;  /* 0x000000ff0400728c */ /* 0x008fc8000bf05070 */
[----:B------:R-:W-:Y:S01]  /*0070*/  UISETP.NE.AND.EX UP0, UPT, UR5, URZ, UPT, UP0 ;  /* 0x000000ff0500728c */ /* 0x000fe2000bf05300 */
[----:B--2---:R-:W-:-:S05]  /*0080*/  SHF.R.U32.HI R92, RZ, 0x5, R101 ;  /* 0x00000005ff5c7819 */ /* 0x004fca0000011665 */
[----:B------:R-:W2:Y:S02]  /*0090*/  SHFL.IDX PT, R0, R92, RZ, 0x1f ;  /* 0x00001fff5c007589 */ /* 0x000ea400000e0000 */
[----:B--2---:R-:W-:Y:S01]  /*00a0*/  R2UR UR8, R0 ;  /* 0x00000000000872ca */ /* 0x004fe200000e0000 */
[----:B-1--4-:R-:W-:-:S14]  /*00b0*/  BRA.U UP0, `(.L_x_0) ;  /* 0x00000001002c7547 */ /* 0x012fdc000b800000 */
[----:B------:R-:W1:Y:S02]  /*00c0*/  LDCU.64 UR6, c[0x0][0x888] ;  /* 0x00011100ff0677ac */ /* 0x000e640008000a00 */
[----:B-1----:R-:W-:-:S04]  /*00d0*/  UISETP.NE.U32.AND UP0, UPT, UR6, URZ, UPT ;  /* 0x000000ff0600728c */ /* 0x002fc8000bf05070 */
[----:B------:R-:W-:-:S09]  /*00e0*/  UISETP.NE.AND.EX UP0, UPT, UR7, URZ, UPT, UP0 ;  /* 0x000000ff0700728c */ /* 0x000fd2000bf05300 */
[----:B------:R-:W-:Y:S05]  /*00f0*/  BRA.U !UP0, `(.L_x_1) ;  /* 0x0000000108107547 */ /* 0x000fea000b800000 */
[----:B------:R-:W1:Y:S02]  /*0100*/  LDC.64 R2, c[0x0][0x888] ;  /* 0x00022200ff027b82 */ /* 0x000e640000000a00 */
[----:B-1----:R1:W5:Y:S01]  /*0110*/  LDG.E R49, desc[UR46][R2.64] ;  /* 0x0000002e02317981 */ /* 0x002362000c1e1900 */
[----:B------:R-:W-:Y:S01]  /*0120*/  HFMA2 R88, -RZ, RZ, 0, 5.9604644775390625e-08 ;  /* 0x00000001ff587431 */ /* 0x000fe200000001ff */
[----:B------:R-:W-:Y:S05]  /*0130*/  BRA `(.L_x_0) ;  /* 0x00000000000c7947 */ /* 0x000fea0003800000 */
.L_x_1:
[----:B------:R-:W1:Y:S01]  /*0140*/  LDCU UR6, c[0x0][0x880] ;  /* 0x00011000ff0677ac */ /* 0x000e620008000800 */
[----:B------:R-:W-:Y:S01]  /*0150*/  HFMA2 R88, -RZ, RZ, 0, 5.9604644775390625e-08 ;  /* 0x00000001ff587431 */ /* 0x000fe200000001ff */
[----:B-1----:R-:W-:-:S07]  /*0160*/  MOV R49, UR6 ;  /* 0x0000000600317c02 */ /* 0x002fce0008000f00 */
.L_x_0:
[----:B------:R-:W2:Y:S02]  /*0170*/  LDCU.64 UR6, c[0x0][0x8b0] ;  /* 0x00011600ff0677ac */ /* 0x000ea40008000a00 */
[----:B--2---:R-:W-:-:S04]  /*0180*/  UISETP.NE.U32.AND UP0, UPT, UR6, URZ, UPT ;  /* 0x000000ff0600728c */ /* 0x004fc8000bf05070 */
[----:B------:R-:W-:-:S09]  /*0190*/  UISETP.NE.AND.EX UP0, UPT, UR7, URZ, UPT, UP0 ;  /* 0x000000ff0700728c */ /* 0x000fd2000bf05300 */
[----:B------:R-:W-:Y:S05]  /*01a0*/  BRA.U UP0, `(.L_x_2) ;  /* 0x0000000100247547 */ /* 0x000fea000b800000 */
[----:B------:R-:W2:Y:S02]  /*01b0*/  LDCU.64 UR6, c[0x0][0x8a8] ;  /* 0x00011500ff0677ac */ /* 0x000ea40008000a00 */
[----:B--2---:R-:W-:-:S04]  /*01c0*/  UISETP.NE.U32.AND UP0, UPT, UR6, URZ, UPT ;  /* 0x000000ff0600728c */ /* 0x004fc8000bf05070 */
[----:B------:R-:W-:-:S09]  /*01d0*/  UISETP.NE.AND.EX UP0, UPT, UR7, URZ, UPT, UP0 ;  /* 0x000000ff0700728c */ /* 0x000fd2000bf05300 */
[----:B------:R-:W-:Y:S05]  /*01e0*/  BRA.U !UP0, `(.L_x_3) ;  /* 0x00000001080c7547 */ /* 0x000fea000b800000 */
[----:B-1----:R-:W1:Y:S02]  /*01f0*/  LDC.64 R2, c[0x0][0x8a8] ;  /* 0x00022a00ff027b82 */ /* 0x002e640000000a00 */
[----:B-1----:R2:W5:Y:S01]  /*0200*/  LDG.E R47, desc[UR46][R2.64] ;  /* 0x0000002e022f7981 */ /* 0x002562000c1e1900 */
[----:B------:R-:W-:Y:S05]  /*0210*/  BRA `(.L_x_2) ;  /* 0x0000000000087947 */ /* 0x000fea0003800000 */
.L_x_3:
[----:B------:R-:W2:Y:S02]  /*0220*/  LDCU UR6, c[0x0][0x8a0] ;  /* 0x00011400ff0677ac */ /* 0x000ea40008000800 */
[----:B--2---:R-:W-:Y:S02]  /*0230*/  MOV R47, UR6 ;  /* 0x00000006002f7c02 */ /* 0x004fe40008000f00 */
.L_x_2:
[----:B------:R-:W-:Y:S01]  /*0240*/  IMAD.U32 R0, RZ, RZ, UR8 ;  /* 0x00000008ff007e24 */ /* 0x000fe2000f8e00ff */
[----:B------:R-:W-:Y:S04]  /*0250*/  BSSY.RECONVERGENT B0, `(.L_x_4) ;  /* 0x000000c000007945 */ /* 0x000fe80003800200 */
[C---:B------:R-:W-:Y:S02]  /*0260*/  ISETP.NE.OR P1, PT, R0.reuse, 0x1, !P5 ;  /* 0x000000010000780c */ /* 0x040fe40006f25670 */
[----:B------:R-:W-:-:S11]  /*0270*/  ISETP.NE.OR P0, PT, R0, 0x3, !P5 ;  /* 0x000000030000780c */ /* 0x000fd60006f05670 */
[----:B------:R-:W-:Y:S05]  /*0280*/  @P1 BRA `(.L_x_5) ;  /* 0x0000000000201947 */ /* 0x000fea0003800000 */
[----:B------:R-:W3:Y:S02]  /*0290*/  LDCU.64 UR6, c[0x0][0x348] ;  /* 0x00006900ff0677ac */ /* 0x000ee40008000a00 */
[----:B---3--:R-:W-:Y:S02]  /*02a0*/  UIADD3 UR10, UP1, UPT, UR6, 0x80, URZ ;  /* 0x00000080060a7890 */ /* 0x008fe4000ff3e0ff */
[----:B------:R-:W-:Y:S02]  /*02b0*/  UIADD3 UR6, UP0, UPT, UR6, 0x180, URZ ;  /* 0x0000018006067890 */ /* 0x000fe4000ff1e0ff */
[----:B------:R-:W-:Y:S02]  /*02c0*/  UIADD3.X UR11, UPT, UPT, URZ, UR7, URZ, UP1, !UPT ;  /* 0x00000007ff0b7290 */ /* 0x000fe40008ffe4ff */
[----:B------:R-:W-:-:S07]  /*02d0*/  UIADD3.X UR7, UPT, UPT, URZ, UR7, URZ, UP0, !UPT ;  /* 0x00000007ff077290 */ /* 0x000fce00087fe4ff */
[----:B------:R3:W-:Y:S02]  /*02e0*/  UTMACCTL.PF [UR10] ;  /* 0x000000000a0079b9 */ /* 0x0007e40008040000 */
[----:B------:R3:W-:Y:S02]  /*02f0*/  UTMACCTL.PF [UR6] ;  /* 0x00000000060079b9 */ /* 0x0007e40008040000 */
[----:B---3--:R-:W-:Y:S01]  /*0300*/  NOP ;  /* 0x0000000000007918 */ /* 0x008fe20000000000 */
.L_x_5:
[----:B------:R-:W-:Y:S05]  /*0310*/  BSYNC.RECONVERGENT B0 ;  /* 0x0000000000007941 */ /* 0x000fea0003800200 */
.L_x_4:
[----:B------:R-:W-:Y:S04]  /*0320*/  BSSY.RECONVERGENT B0, `(.L_x_6) ;  /* 0x000000a000007945 */ /* 0x000fe80003800200 */
        /* <DEDUP_REMOVED lines=9> */
.L_x_7:
[----:B------:R-:W-:Y:S05]  /*03c0*/  BSYNC.RECONVERGENT B0 ;  /* 0x0000000000007941 */ /* 0x000fea0003800200 */
.L_x_6:
[----:B------:R-:W3:Y:S01]  /*03d0*/  LDCU.64 UR6, c[0x0][0x888] ;  /* 0x00011100ff0677ac */ /* 0x000ee20008000a00 */
[----:B------:R-:W-:Y:S02]  /*03e0*/  UISETP.EQ.U32.AND UP1, UPT, UR4, URZ, UPT ;  /* 0x000000ff0400728c */ /* 0x000fe4000bf22070 */
[----:B------:R-:W-:Y:S02]  /*03f0*/  UPLOP3.LUT UP2, UPT, UPT, UPT, UPT, 0x80, 0x8 ;  /* 0x000000000008789c */ /* 0x000fe40003f4f070 */
[----:B---3--:R-:W-:-:S04]  /*0400*/  UISETP.NE.U32.AND UP0, UPT, UR6, URZ, UPT ;  /* 0x000000ff0600728c */ /* 0x008fc8000bf05070 */
[----:B------:R-:W-:-:S04]  /*0410*/  UISETP.NE.AND.EX UP0, UPT, UR7, URZ, UPT, UP0 ;  /* 0x000000ff0700728c */ /* 0x000fc8000bf05300 */
[----:B------:R-:W-:-:S04]  /*0420*/  UISETP.EQ.OR.EX UP3, UPT, UR5, URZ, !UP0, UP1 ;  /* 0x000000ff0500728c */ /* 0x000fc8000c762710 */
[----:B------:R-:W-:-:S05]  /*0430*/  UP2UR UR50, UPR, URZ, 0x8 ;  /* 0x00000008ff327883 */ /* 0x000fca0008000000 */
[----:B------:R-:W-:Y:S07]  /*0440*/  BRA.U !UP3, `(.L_x_8) ;  /* 0x000000010b207547 */ /* 0x000fee000b800000 */
[----:B------:R-:W-:Y:S01]  /*0450*/  UISETP.NE.U32.AND UP2, UPT, UR4, URZ, UPT ;  /* 0x000000ff0400728c */ /* 0x000fe2000bf45070 */
[----:B-----5:R-:W-:Y:S01]  /*0460*/  FSETP.NEU.AND P0, PT, R49, RZ, PT ;  /* 0x000000ff3100720b */ /* 0x020fe20003f0d000 */
[----:B------:R-:W-:Y:S02]  /*0470*/  USEL UR4, URZ, 0xffffffff, UP0 ;  /* 0xffffffffff047887 */ /* 0x000fe40008000000 */
[----:B------:R-:W-:-:S10]  /*0480*/  UISETP.NE.AND.EX UP2, UPT, UR5, URZ, UPT, UP2 ;  /* 0x000000ff0500728c */ /* 0x000fd4000bf45320 */
[----:B------:R-:W-:Y:S01]  /*0490*/  VOTEU.ANY UP1, P0 ;  /* 0x0000000000ff7886 */ /* 0x000fe20000020100 */
[----:B------:R-:W-:-:S04]  /*04a0*/  @!UP2 USEL UR4, URZ, 0xffffffff, UP1 ;  /* 0xffffffffff04a887 */ /* 0x000fc80008800000 */
[----:B------:R-:W-:-:S04]  /*04b0*/  ULOP3.LUT UR4, UR4, 0x1, URZ, 0xc0, !UPT ;  /* 0x0000000104047892 */ /* 0x000fc8000f8ec0ff */
[----:B------:R-:W-:-:S11]  /*04c0*/  UISETP.NE.U32.AND UP2, UPT, UR4, 0x1, UPT ;  /* 0x000000010400788c */ /* 0x000fd6000bf45070 */
.L_x_8:
[----:B-12---:R-:W1:Y:S01]  /*04d0*/  SHFL.IDX PT, R2, R92, RZ, 0x1f ;  /* 0x00001fff5c027589 */ /* 0x006e6200000e0000 */
[----:B------:R-:W-:-:S04]  /*04e0*/  UISETP.NE.AND UP1, UPT, UR8, 0x2, UPT ;  /* 0x000000020800788c */ /* 0x000fc8000bf25270 */
[----:B------:R-:W-:Y:S01]  /*04f0*/  USEL UR6, URZ, 0x1, UP1 ;  /* 0x00000001ff067887 */ /* 0x000fe20008800000 */
[----:B-1----:R-:W-:-:S13]  /*0500*/  ISETP.NE.AND P0, PT, R2, RZ, PT ;  /* 0x000000ff0200720c */ /* 0x002fda0003f05270 */
[----:B------:R-:W-:Y:S05]  /*0510*/  @P0 BRA `(.L_x_9) ;  /* 0x0000000000940947 */ /* 0x000fea0003800000 */
[----:B------:R-:W-:Y:S01]  /*0520*/  ELECT P0, URZ, PT ;  /* 0x0000000000ff782f */ /* 0x000fe20003800000 */
[----:B------:R-:W-:-:S12]  /*0530*/  BSSY.RECONVERGENT B0, `(.L_x_9) ;  /* 0x0000023000007945 */ /* 0x000fd80003800200 */
[----:B------:R-:W-:Y:S05]  /*0540*/  @!P0 BRA `(.L_x_10) ;  /* 0x0000000000848947 */ /* 0x000fea0003800000 */
[----:B------:R-:W1:Y:S01]  /*0550*/  S2UR UR5, SR_CgaCtaId ;  /* 0x00000000000579c3 */ /* 0x000e620000008800 */
[----:B------:R-:W-:Y:S01]  /*0560*/  UMOV UR7, 0x400 ;  /* 0x0000040000077882 */ /* 0x000fe20000000000 */
[----:B------:R-:W-:Y:S02]  /*0570*/  UMOV UR4, 0x1 ;  /* 0x0000000100047882 */ /* 0x000fe40000000000 */
[----:B------:R-:W-:-:S04]  /*0580*/  UIADD3 UR10, UPT, UPT, -UR4, 0x100000, URZ ;  /* 0x00100000040a7890 */ /* 0x000fc8000fffe1ff */
[----:B------:R-:W-:Y:S02]  /*0590*/  USHF.L.U32 UR11, UR10, 0xb, URZ ;  /* 0x0000000b0a0b7899 */ /* 0x000fe400080006ff */
[----:B------:R-:W-:Y:S02]  /*05a0*/  USHF.L.U32 UR10, UR10, 0x1, URZ ;  /* 0x000000010a0a7899 */ /* 0x000fe400080006ff */
[----:B-1----:R-:W-:Y:S01]  /*05b0*/  ULEA UR5, UR5, UR7, 0x18 ;  /* 0x0000000705057291 */ /* 0x002fe2000f8ec0ff */
[----:B------:R-:W1:Y:S11]  /*05c0*/  FENCE.VIEW.ASYNC.S ;  /* 0x00000000000073c6 */ /* 0x000e760000000000 */
[----:B-1----:R1:W2:Y:S01]  /*05d0*/  SYNCS.EXCH.64 URZ, [UR5], UR10 ;  /* 0x0000000a05ff75b2 */ /* 0x0022a20008000100 */
[----:B------:R1:W3:Y:S01]  /*05e0*/  SYNCS.EXCH.64 URZ, [UR5+0x60], UR10 ;  /* 0x0000600a05ff75b2 */ /* 0x0002e20008000100 */
[----:B------:R1:W4:Y:S01]  /*05f0*/  SYNCS.EXCH.64 URZ, [UR5+0x8], UR10 ;  /* 0x0000080a05ff75b2 */ /* 0x0003220008000100 */
[----:B------:R1:W1:Y:S01]  /*0600*/  SYNCS.EXCH.64 URZ, [UR5+0x68], UR10 ;  /* 0x0000680a05ff75b2 */ /* 0x0002620008000100 */
        /* <DEDUP_REMOVED lines=20> */
[----:B--2---:R-:W-:Y:S01]  /*0750*/  NOP ;  /* 0x0000000000007918 */ /* 0x004fe20000000000 */
.L_x_10:
[----:B-1----:R-:W-:Y:S05]  /*0760*/  BSYNC.RECONVERGENT B0 ;  /* 0x0000000000007941 */ /* 0x002fea0003800200 */
.L_x_9:
[----:B------:R-:W1:Y:S01]  /*0770*/  SHFL.IDX PT, R2, R92, RZ, 0x1f ;  /* 0x00001fff5c027589 */ /* 0x000e6200000e0000 */
[----:B------:R-:W-:Y:S01]  /*0780*/  NOP ;  /* 0x0000000000007918 */ /* 0x000fe20000000000 */
[----:B-1----:R-:W-:-:S13]  /*0790*/  ISETP.NE.AND P0, PT, R2, 0x1, PT ;  /* 0x000000010200780c */ /* 0x002fda0003f05270 */
[----:B------:R-:W-:Y:S05]  /*07a0*/  @P0 BRA `(.L_x_11) ;  /* 0x0000000000580947 */ /* 0x000fea0003800000 */
[----:B------:R-:W1:Y:S01]  /*07b0*/  S2UR UR7, SR_CgaCtaId ;  /* 0x00000000000779c3 */ /* 0x000e620000008800 */
[----:B------:R-:W-:Y:S01]  /*07c0*/  UMOV UR9, 0x400 ;  /* 0x0000040000097882 */ /* 0x000fe20000000000 */
[----:B------:R-:W-:Y:S01]  /*07d0*/  UMOV UR5, 0x20 ;  /* 0x0000002000057882 */ /* 0x000fe20000000000 */
[----:B------:R-:W-:Y:S01]  /*07e0*/  UMOV UR4, 0x80 ;  /* 0x0000008000047882 */ /* 0x000fe20000000000 */
[----:B------:R-:W-:-:S04]  /*07f0*/  UIADD3 UR10, UPT, UPT, -UR5, 0x100000, URZ ;  /* 0x00100000050a7890 */ /* 0x000fc8000fffe1ff */
[----:B------:R-:W-:Y:S02]  /*0800*/  USHF.L.U32 UR11, UR10, 0xb, URZ ;  /* 0x0000000b0a0b7899 */ /* 0x000fe400080006ff */
[----:B------:R-:W-:Y:S02]  /*0810*/  USHF.L.U32 UR10, UR10, 0x1, URZ ;  /* 0x000000010a0a7899 */ /* 0x000fe400080006ff */
[----:B------:R-:W-:-:S04]  /*0820*/  UIADD3 UR4, UPT, UPT, -UR4, 0x100000, URZ ;  /* 0x0010000004047890 */ /* 0x000fc8000fffe1ff */
[----:B------:R-:W-:Y:S02]  /*0830*/  USHF.L.U32 UR5, UR4, 0xb, URZ ;  /* 0x0000000b04057899 */ /* 0x000fe400080006ff */
[----:B------:R-:W-:Y:S01]  /*0840*/  USHF.L.U32 UR4, UR4, 0x1, URZ ;  /* 0x0000000104047899 */ /* 0x000fe200080006ff */
[----:B------:R-:W-:Y:S01]  /*0850*/  ELECT P0, URZ, PT ;  /* 0x0000000000ff782f */ /* 0x000fe20003800000 */
[----:B-1----:R-:W-:Y:S01]  /*0860*/  ULEA UR7, UR7, UR9, 0x18 ;  /* 0x0000000907077291 */ /* 0x002fe2000f8ec0ff */
[----:B------:R-:W1:Y:S11]  /*0870*/  FENCE.VIEW.ASYNC.S ;  /* 0x00000000000073c6 */ /* 0x000e760000000000 */
[----:B-1----:R1:W2:Y:S01]  /*0880*/  SYNCS.EXCH.64 URZ, [UR7+0xc0], UR10 ;  /* 0x0000c00a07ff75b2 */ /* 0x0022a20008000100 */
[----:B------:R1:W1:Y:S01]  /*0890*/  SYNCS.EXCH.64 URZ, [UR7+0xe0], UR4 ;  /* 0x0000e00407ff75b2 */ /* 0x0002620008000100 */
[----:B------:R1:W1:Y:S01]  /*08a0*/  SYNCS.EXCH.64 URZ, [UR7+0xc8], UR10 ;  /* 0x0000c80a07ff75b2 */ /* 0x0002620008000100 */
[----:B------:R1:W1:Y:S01]  /*08b0*/  SYNCS.EXCH.64 URZ, [UR7+0xe8], UR4 ;  /* 0x0000e80407ff75b2 */ /* 0x0002620008000100 */
[----:B------:R1:W1:Y:S01]  /*08c0*/  SYNCS.EXCH.64 URZ, [UR7+0xd0], UR10 ;  /* 0x0000d00a07ff75b2 */ /* 0x0002620008000100 */
[----:B------:R1:W1:Y:S01]  /*08d0*/  SYNCS.EXCH.64 URZ, [UR7+0xf0], UR4 ;  /* 0x0000f00407ff75b2 */ /* 0x0002620008000100 */
[----:B------:R1:W1:Y:S01]  /*08e0*/  SYNCS.EXCH.64 URZ, [UR7+0xd8], UR10 ;  /* 0x0000d80a07ff75b2 */ /* 0x0002620008000100 */
[----:B------:R1:W1:Y:S01]  /*08f0*/  SYNCS.EXCH.64 URZ, [UR7+0xf8], UR4 ;  /* 0x0000f80407ff75b2 */ /* 0x0002620008000100 */
[----:B------:R-:W-:Y:S01]  /*0900*/  NOP ;  /* 0x0000000000007918 */ /* 0x000fe20000000000 */
.L_x_11:
[----:B------:R-:W3:Y:S01]  /*0910*/  SHFL.IDX PT, R2, R92, RZ, 0x1f ;  /* 0x00001fff5c027589 */ /* 0x000ee200000e0000 */
[----:B------:R-:W-:Y:S01]  /*0920*/  NOP ;  /* 0x0000000000007918 */ /* 0x000fe20000000000 */
[----:B---3--:R-:W-:-:S13]  /*0930*/  ISETP.NE.AND P0, PT, R2, 0x3, PT ;  /* 0x000000030200780c */ /* 0x008fda0003f05270 */
[----:B------:R-:W-:Y:S05]  /*0940*/  @P0 BRA `(.L_x_12) ;  /* 0x0000000000300947 */ /* 0x000fea0003800000 */
[----:B-1----:R-:W1:Y:S01]  /*0950*/  S2UR UR5, SR_CgaCtaId ;  /* 0x00000000000579c3 */ /* 0x002e620000008800 */
[----:B------:R-:W-:Y:S01]  /*0960*/  UMOV UR7, 0x400 ;  /* 0x0000040000077882 */ /* 0x000fe20000000000 */
[----:B------:R-:W-:Y:S01]  /*0970*/  UMOV UR4, 0x20 ;  /* 0x0000002000047882 */ /* 0x000fe20000000000 */
[----:B------:R-:W-:Y:S01]  /*0980*/  ELECT P0, URZ, PT ;  /* 0x0000000000ff782f */ /* 0x000fe20003800000 */
[----:B------:R-:W-:-:S04]  /*0990*/  UIADD3 UR10, UPT, UPT, -UR4, 0x100000, URZ ;  /* 0x00100000040a7890 */ /* 0x000fc8000fffe1ff */
[----:B------:R-:W-:Y:S02]  /*09a0*/  USHF.L.U32 UR11, UR10, 0xb, URZ ;  /* 0x0000000b0a0b7899 */ /* 0x000fe400080006ff */
[----:B------:R-:W-:Y:S02]  /*09b0*/  USHF.L.U32 UR10, UR10, 0x1, URZ ;  /* 0x000000010a0a7899 */ /* 0x000fe400080006ff */
[----:B-1----:R-:W-:Y:S01]  /*09c0*/  ULEA UR5, UR5, UR7, 0x18 ;  /* 0x0000000705057291 */ /* 0x002fe2000f8ec0ff */
[----:B------:R-:W1:Y:S11]  /*09d0*/  FENCE.VIEW.ASYNC.S ;  /* 0x00000000000073c6 */ /* 0x000e760000000000 */
[----:B-1----:R3:W1:Y:S01]  /*09e0*/  SYNCS.EXCH.64 URZ, [UR5+0x100], UR10 ;  /* 0x0001000a05ff75b2 */ /* 0x0026620008000100 */
[----:B------:R3:W1:Y:S02]  /*09f0*/  SYNCS.EXCH.64 URZ, [UR5+0x108], UR10 ;  /* 0x0001080a05ff75b2 */ /* 0x0006640008000100 */
[----:B---3--:R-:W-:Y:S01]  /*0a00*/  NOP ;  /* 0x0000000000007918 */ /* 0x008fe20000000000 */
.L_x_12:
[----:B------:R-:W3:Y:S01]  /*0a10*/  SHFL.IDX PT, R2, R92, RZ, 0x1f ;  /* 0x00001fff5c027589 */ /* 0x000ee200000e0000 */
[----:B------:R-:W-:Y:S01]  /*0a20*/  NOP ;  /* 0x0000000000007918 */ /* 0x000fe20000000000 */
[----:B---3--:R-:W-:-:S13]  /*0a30*/  ISETP.NE.AND P0, PT, R2, 0x4, PT ;  /* 0x000000040200780c */ /* 0x008fda0003f05270 */
[----:B------:R-:W-:Y:S05]  /*0a40*/  @P0 BRA `(.L_x_13) ;  /* 0x00000000004c0947 */ /* 0x000fea0003800000 */
[----:B-1----:R-:W1:Y:S01]  /*0a50*/  S2UR UR5, SR_CgaCtaId ;  /* 0x00000000000579c3 */ /* 0x002e620000008800 */
[----:B------:R-:W-:Y:S01]  /*0a60*/  UMOV UR9, 0x100 ;  /* 0x0000010000097882 */ /* 0x000fe20000000000 */
[----:B------:R-:W-:Y:S01]  /*0a70*/  UMOV UR7, 0x400 ;  /* 0x0000040000077882 */ /* 0x000fe20000000000 */
[----:B------:R-:W-:Y:S01]  /*0a80*/  USEL UR9, UR9, 0xe0, UP2 ;  /* 0x000000e009097887 */ /* 0x000fe20009000000 */
[----:B------:R-:W-:Y:S01]  /*0a90*/  UMOV UR4, 0x1 ;  /* 0x0000000100047882 */ /* 0x000fe20000000000 */
[----:B------:R-:W-:Y:S01]  /*0aa0*/  ELECT P0, URZ, PT ;  /* 0x0000000000ff782f */ /* 0x000fe20003800000 */
[----:B------:R-:W-:-:S04]  /*0ab0*/  UIADD3 UR10, UPT, UPT, -UR4, 0x100000, URZ ;  /* 0x00100000040a7890 */ /* 0x000fc8000fffe1ff */
[----:B------:R-:W-:Y:S02]  /*0ac0*/  USHF.L.U32 UR11, UR10, 0xb, URZ ;  /* 0x0000000b0a0b7899 */ /* 0x000fe400080006ff */
[----:B------:R-:W-:Y:S02]  /*0ad0*/  USHF.L.U32 UR10, UR10, 0x1, URZ ;  /* 0x000000010a0a7899 */ /* 0x000fe400080006ff */
[----:B------:R-:W-:-:S04]  /*0ae0*/  UIADD3 UR12, UPT, UPT, -UR9, 0x100000, URZ ;  /* 0x00100000090c7890 */ /* 0x000fc8000fffe1ff */
[----:B------:R-:W-:Y:S02]  /*0af0*/  USHF.L.U32 UR13, UR12, 0xb, URZ ;  /* 0x0000000b0c0d7899 */ /* 0x000fe400080006ff */
[----:B------:R-:W-:Y:S02]  /*0b00*/  USHF.L.U32 UR12, UR12, 0x1, URZ ;  /* 0x000000010c0c7899 */ /* 0x000fe400080006ff */
[----:B-1----:R-:W-:Y:S01]  /*0b10*/  ULEA UR5, UR5, UR7, 0x18 ;  /* 0x0000000705057291 */ /* 0x002fe2000f8ec0ff */
[----:B------:R-:W1:Y:S11]  /*0b20*/  FENCE.VIEW.ASYNC.S ;  /* 0x00000000000073c6 */ /* 0x000e760000000000 */
[----:B-1----:R3:W1:Y:S01]  /*0b30*/  SYNCS.EXCH.64 URZ, [UR5+0x110], UR10 ;  /* 0x0001100a05ff75b2 */ /* 0x0026620008000100 */
[----:B------:R3:W1:Y:S01]  /*0b40*/  SYNCS.EXCH.64 URZ, [UR5+0x120], UR12 ;  /* 0x0001200c05ff75b2 */ /* 0x0006620008000100 */
[----:B------:R3:W1:Y:S01]  /*0b50*/  SYNCS.EXCH.64 URZ, [UR5+0x118], UR10 ;  /* 0x0001180a05ff75b2 */ /* 0x0006620008000100 */
[----:B------:R3:W1:Y:S02]  /*0b60*/  SYNCS.EXCH.64 URZ, [UR5+0x128], UR12 ;  /* 0x0001280c05ff75b2 */ /* 0x0006640008000100 */
[----:B---3--:R-:W-:Y:S01]  /*0b70*/  NOP ;  /* 0x0000000000007918 */ /* 0x008fe20000000000 */
.L_x_13:
[----:B------:R-:W3:Y:S01]  /*0b80*/  SHFL.IDX PT, R2, R92, RZ, 0x1f ;  /* 0x00001fff5c027589 */ /* 0x000ee200000e0000 */
[----:B------:R-:W-:Y:S01]  /*0b90*/  NOP ;  /* 0x0000000000007918 */ /* 0x000fe20000000000 */
[----:B---3--:R-:W-:-:S13]  /*0ba0*/  ISETP.NE.AND P0, PT, R2, 0x5, PT ;  /* 0x000000050200780c */ /* 0x008fda0003f05270 */
[----:B------:R-:W-:Y:S05]  /*0bb0*/  @P0 BRA `(.L_x_14) ;  /* 0x0000000000580947 */ /* 0x000fea0003800000 */
[----:B-1----:R-:W1:Y:S01]  /*0bc0*/  S2UR UR7, SR_CgaCtaId ;  /* 0x00000000000779c3 */ /* 0x002e620000008800 */
        /* <DEDUP_REMOVED lines=12> */
[----:B-1----:R3:W1:Y:S01]  /*0c90*/  SYNCS.EXCH.64 URZ, [UR7+0x130], UR10 ;  /* 0x0001300a07ff75b2 */ /* 0x0026620008000100 */
[----:B------:R3:W1:Y:S01]  /*0ca0*/  SYNCS.EXCH.64 URZ, [UR7+0x150], UR4 ;  /* 0x0001500407ff75b2 */ /* 0x0006620008000100 */
[----:B------:R3:W1:Y:S01]  /*0cb0*/  SYNCS.EXCH.64 URZ, [UR7+0x138], UR10 ;  /* 0x0001380a07ff75b2 */ /* 0x0006620008000100 */
[----:B------:R3:W1:Y:S01]  /*0cc0*/  SYNCS.EXCH.64 URZ, [UR7+0x158], UR4 ;  /* 0x0001580407ff75b2 */ /* 0x0006620008000100 */
[----:B------:R3:W1:Y:S01]  /*0cd0*/  SYNCS.EXCH.64 URZ, [UR7+0x140], UR10 ;  /* 0x0001400a07ff75b2 */ /* 0x0006620008000100 */
[----:B------:R3:W1:Y:S01]  /*0ce0*/  SYNCS.EXCH.64 URZ, [UR7+0x160], UR4 ;  /* 0x0001600407ff75b2 */ /* 0x0006620008000100 */
[----:B------:R3:W1:Y:S01]  /*0cf0*/  SYNCS.EXCH.64 URZ, [UR7+0x148], UR10 ;  /* 0x0001480a07ff75b2 */ /* 0x0006620008000100 */
[----:B------:R3:W1:Y:S02]  /*0d00*/  SYNCS.EXCH.64 URZ, [UR7+0x168], UR4 ;  /* 0x0001680407ff75b2 */ /* 0x0006640008000100 */
[----:B---3--:R-:W-:Y:S01]  /*0d10*/  NOP ;  /* 0x0000000000007918 */ /* 0x008fe20000000000 */
.L_x_14:
        /* <DEDUP_REMOVED lines=18> */
.L_x_15:
[----:B-1----:R-:W1:Y:S01]  /*0e40*/  S2UR UR5, SR_CTAID.X ;  /* 0x00000000000579c3 */ /* 0x002e620000002500 */
[----:B------:R-:W-:-:S05]  /*0e50*/  CS2R.32 R87, SR_CgaSize ;  /* 0x0000000000577805 */ /* 0x000fca0000008a00 */
[----:B------:R-:W-:-:S05]  /*0e60*/  IMAD R87, R87, -0xa0, RZ ;  /* 0xffffff6057577824 */ /* 0x000fca00078e02ff */
[----:B------:R-:W-:-:S14]  /*0e70*/  R2UR UR9, R87 ;  /* 0x00000000570972ca */ /* 0x000fdc00000e0000 */
[----:B------:R-:W3:Y:S01]  /*0e80*/  LDCU UR9, c[0x0][UR9+0x2b0] ;  /* 0x00005600090977ac */ /* 0x000ee20008000800 */
[----:B------:R-:W-:Y:S01]  /*0e90*/  NOP ;  /* 0x0000000000007918 */ /* 0x000fe20000000000 */
[----:B------:R-:W-:-:S05]  /*0ea0*/  CS2R.32 R87, SR_CgaSize ;  /* 0x0000000000577805 */ /* 0x000fca0000008a00 */
[----:B------:R-:W-:-:S05]  /*0eb0*/  IMAD R87, R87, -0xa0, RZ ;  /* 0xffffff6057577824 */ /* 0x000fca00078e02ff */
[----:B------:R-:W-:-:S14]  /*0ec0*/  R2UR UR7, R87 ;  /* 0x00000000570772ca */ /* 0x000fdc00000e0000 */
[----:B------:R-:W2:Y:S01]  /*0ed0*/  LDCU UR7, c[0x0][UR7+0x2b4] ;  /* 0x00005680070777ac */ /* 0x000ea20008000800 */
[----:B------:R-:W4:Y:S08]  /*0ee0*/  S2UR UR4, SR_CTAID.Y ;  /* 0x00000000000479c3 */ /* 0x000f300000002600 */
[----:B------:R-:W2:Y:S01]  /*0ef0*/  LDC R10, c[0x0][0xb24] ;  /* 0x0002c900ff0a7b82 */ /* 0x000ea20000000800 */
[----:B-1----:R-:W-:-:S02]  /*0f00*/  I2FP.F32.U32 R87, UR5 ;  /* 0x0000000500577c45 */ /* 0x002fc40008201000 */
[----:B------:R-:W-:-:S05]  /*0f10*/  CS2R.32 R3, SR_CgaSize ;  /* 0x0000000000037805 */ /* 0x000fca0000008a00 */
[----:B------:R-:W-:-:S06]  /*0f20*/  IMAD R3, R3, -0xa0, RZ ;  /* 0xffffff6003037824 */ /* 0x000fcc00078e02ff */
[----:B------:R-:W1:Y:S01]  /*0f30*/  LDC R3, c[0x0][R3+0x2a0] ;  /* 0x0000a80003037b82 */ /* 0x000e620000000800 */
[----:B------:R-:W-:Y:S01]  /*0f40*/  MOV R15, UR5 ;  /* 0x00000005000f7c02 */ /* 0x000fe20008000f00 */
[----:B---3--:R-:W-:Y:S01]  /*0f50*/  FMUL R87, R87, UR9 ;  /* 0x0000000957577c20 */ /* 0x008fe20008400000 */
[----:B----4-:R-:W-:Y:S02]  /*0f60*/  I2FP.F32.U32 R86, UR4 ;  /* 0x0000000400567c45 */ /* 0x010fe40008201000 */
[----:B------:R-:W-:-:S05]  /*0f70*/  CS2R.32 R2, SR_CgaSize ;  /* 0x0000000000027805 */ /* 0x000fca0000008a00 */
[----:B------:R-:W-:-:S06]  /*0f80*/  IMAD R2, R2, -0xa0, RZ ;  /* 0xffffff6002027824 */ /* 0x000fcc00078e02ff */
[----:B------:R-:W3:Y:S01]  /*0f90*/  LDC R2, c[0x0][R2+0x2a4] ;  /* 0x0000a90002027b82 */ /* 0x000ee20000000800 */
[----:B------:R-:W-:Y:S01]  /*0fa0*/  MOV R14, UR4 ;  /* 0x00000004000e7c02 */ /* 0x000fe20008000f00 */
[----:B------:R-:W4:Y:S01]  /*0fb0*/  F2I.U32.TRUNC.NTZ R87, R87 ;  /* 0x0000005700577305 */ /* 0x000f22000020f000 */
[----:B--2---:R-:W-:-:S05]  /*0fc0*/  FMUL R86, R86, UR7 ;  /* 0x0000000756567c20 */ /* 0x004fca0008400000 */
[----:B------:R-:W-:Y:S01]  /*0fd0*/  BAR.SYNC.DEFER_BLOCKING 0x0 ;  /* 0x0000000000007b1d */ /* 0x000fe20000010000 */
[----:B------:R-:W-:-:S05]  /*0fe0*/  ISETP.GE.AND P0, PT, R10, 0x1, PT ;  /* 0x000000010a00780c */ /* 0x000fca0003f06270 */
[----:B------:R-:W2:Y:S02]  /*0ff0*/  F2I.U32.TRUNC.NTZ R86, R86 ;  /* 0x0000005600567305 */ /* 0x000ea4000020f000 */
[----:B------:R-:W3:Y:S01]  /*1000*/  S2UR UR36, SR_CTAID.Z ;  /* 0x00000000002479c3 */ /* 0x000ee20000002700 */
[----:B----4-:R-:W-:-:S05]  /*1010*/  IADD3 R87, PT, PT, -R87, RZ, RZ ;  /* 0x000000ff57577210 */ /* 0x010fca0007ffe1ff */
[----:B-1----:R-:W-:Y:S01]  /*1020*/  IMAD R87, R3, R87, UR5 ;  /* 0x0000000503577e24 */ /* 0x002fe2000f8e0257 */
[----:B--2---:R-:W-:-:S05]  /*1030*/  IADD3 R86, PT, PT, -R86, RZ, RZ ;  /* 0x000000ff56567210 */ /* 0x004fca0007ffe1ff */
[----:B---3--:R-:W-:Y:S01]  /*1040*/  IMAD R86, R2, R86, UR4 ;  /* 0x0000000402567e24 */ /* 0x008fe2000f8e0256 */
[----:B------:R-:W-:Y:S06]  /*1050*/  @!P0 BRA `(.L_x_16) ;  /* 0x0000000000b88947 */ /* 0x000fec0003800000 */
[----:B------:R-:W1:Y:S01]  /*1060*/  LDC.64 R4, c[0x0][0xb18] ;  /* 0x0002c600ff047b82 */ /* 0x000e620000000a00 */
[----:B------:R-:W-:-:S07]  /*1070*/  ISETP.NE.AND P0, PT, R10, 0x1, PT ;  /* 0x000000010a00780c */ /* 0x000fce0003f05270 */
[----:B------:R-:W2:Y:S08]  /*1080*/  LDC R9, c[0x0][0xb0c] ;  /* 0x0002c300ff097b82 */ /* 0x000eb00000000800 */
[----:B------:R-:W3:Y:S08]  /*1090*/  LDC R12, c[0x0][0x370] ;  /* 0x0000dc00ff0c7b82 */ /* 0x000ef00000000800 */
[----:B------:R-:W4:Y:S01]  /*10a0*/  LDC R11, c[0x0][0x374] ;  /* 0x0000dd00ff0b7b82 */ /* 0x000f220000000800 */
[----:B-1----:R-:W-:-:S07]  /*10b0*/  ISETP.NE.AND P1, PT, R4, 0x1, PT ;  /* 0x000000010400780c */ /* 0x002fce0003f25270 */
[----:B------:R-:W3:Y:S01]  /*10c0*/  LDC.64 R6, c[0x0][0xb10] ;  /* 0x0002c400ff067b82 */ /* 0x000ee20000000a00 */
[----:B--2---:R-:W-:-:S07]  /*10d0*/  ISETP.NE.AND P2, PT, R9, 0x1, PT ;  /* 0x000000010900780c */ /* 0x004fce0003f45270 */
[----:B------:R-:W1:Y:S08]  /*10e0*/  LDC R8, c[0x0][0xb20] ;  /* 0x0002c800ff087b82 */ /* 0x000e700000000800 */
[----:B------:R-:W2:Y:S01]  /*10f0*/  LDC.64 R2, c[0x0][0xb28] ;  /* 0x0002ca00ff027b82 */ /* 0x000ea20000000a00 */
[----:B----4-:R-:W-:-:S04]  /*1100*/  IMAD.HI.U32 R13, R11, R5, RZ ;  /* 0x000000050b0d7227 */ /* 0x010fc800078e00ff */
[----:B------:R-:W-:-:S04]  /*1110*/  IMAD.HI.U32 R5, R14, R5, RZ ;  /* 0x000000050e057227 */ /* 0x000fc800078e00ff */
[----:B---3--:R-:W-:-:S05]  /*1120*/  IMAD.HI.U32 R16, R12, R6, RZ ;  /* 0x000000060c107227 */ /* 0x008fca00078e00ff */
[-C--:B------:R-:W-:Y:S01]  /*1130*/  @P2 SHF.R.U32.HI R12, RZ, R7.reuse, R16 ;  /* 0x00000007ff0c2219 */ /* 0x080fe20000011610 */
[----:B------:R-:W-:Y:S01]  /*1140*/  IMAD.HI.U32 R16, R15, R6, RZ ;  /* 0x000000060f107227 */ /* 0x000fe200078e00ff */
[-C--:B-1----:R-:W-:Y:S02]  /*1150*/  @P1 SHF.R.U32.HI R11, RZ, R8.reuse, R13 ;  /* 0x00000008ff0b1219 */ /* 0x082fe4000001160d */
[----:B------:R-:W-:Y:S02]  /*1160*/  SHF.R.U32.HI R5, RZ, R8, R5 ;  /* 0x00000008ff057219 */ /* 0x000fe40000011605 */
[----:B------:R-:W-:Y:S02]  /*1170*/  SHF.R.U32.HI R16, RZ, R7, R16 ;  /* 0x00000007ff107219 */ /* 0x000fe40000011610 */
[----:B------:R-:W-:Y:S01]  /*1180*/  SEL R5, R14, R5, !P1 ;  /* 0x000000050e057207 */ /* 0x000fe20004800000 */
[----:B--2---:R-:W-:Y:S01]  /*1190*/  IMAD.HI.U32 R13, R11, R2, RZ ;  /* 0x000000020b0d7227 */ /* 0x004fe200078e00ff */
[----:B------:R-:W-:-:S03]  /*11a0*/  SEL R16, R15, R16, !P2 ;  /* 0x000000100f107207 */ /* 0x000fc60005000000 */
[----:B------:R-:W-:Y:S01]  /*11b0*/  IMAD.HI.U32 R6, R12, R2, RZ ;  /* 0x000000020c067227 */ /* 0x000fe200078e00ff */
[----:B------:R-:W-:-:S04]  /*11c0*/  @P0 SHF.R.U32.HI R11, RZ, R3, R13 ;  /* 0x00000003ff0b0219 */ /* 0x000fc8000001160d */
[----:B------:R-:W-:Y:S01]  /*11d0*/  @P0 SHF.R.U32.HI R12, RZ, R3, R6 ;  /* 0x00000003ff0c0219 */ /* 0x000fe20000011606 */
[----:B------:R-:W-:-:S04]  /*11e0*/  IMAD R11, R11, R10, RZ ;  /* 0x0000000a0b0b7224 */ /* 0x000fc800078e02ff */
[----:B------:R-:W-:Y:S01]  /*11f0*/  IMAD R6, R12, R10, RZ ;  /* 0x0000000a0c067224 */ /* 0x000fe200078e02ff */
[----:B------:R-:W-:-:S04]  /*1200*/  ISETP.GE.AND P1, PT, R5, R11, PT ;  /* 0x0000000b0500720c */ /* 0x000fc80003f26270 */
[----:B------:R-:W-:Y:S01]  /*1210*/  ISETP.GE.OR P1, PT, R16, R6, P1 ;  /* 0x000000061000720c */ /* 0x000fe20000f26670 */
[----:B------:R-:W-:-:S05]  /*1220*/  IMAD.HI.U32 R6, R5, R2, RZ ;  /* 0x0000000205067227 */ /* 0x000fca00078e00ff */
[----:B------:R-:W-:-:S04]  /*1230*/  SHF.R.U32.HI R6, RZ, R3, R6 ;  /* 0x00000003ff067219 */ /* 0x000fc80000011606 */
[----:B------:R-:W-:-:S03]  /*1240*/  SEL R6, R5, R6, !P0 ;  /* 0x0000000605067207 */ /* 0x000fc60004000000 */
[----:B------:R-:W-:Y:S01]  /*1250*/  @!P1 IMAD.HI.U32 R7, R16, R2, RZ ;  /* 0x0000000210079227 */ /* 0x000fe200078e00ff */
[----:B------:R-:W-:-:S04]  /*1260*/  IADD3 R2, PT, PT, -R6, RZ, RZ ;  /* 0x000000ff06027210 */ /* 0x000fc80007ffe1ff */
[----:B------:R-:W-:Y:S01]  /*1270*/  @!P1 SHF.R.U32.HI R3, RZ, R3, R7 ;  /* 0x00000003ff039219 */ /* 0x000fe20000011607 */
[----:B------:R-:W-:Y:S01]  /*1280*/  IMAD R2, R10, R2, R5 ;  /* 0x000000020a027224 */ /* 0x000fe200078e0205 */
[----:B------:R-:W-:Y:S02]  /*1290*/  IADD3 R7, PT, PT, -R5, RZ, RZ ;  /* 0x000000ff05077210 */ /* 0x000fe40007ffe1ff */
[----:B------:R-:W-:-:S03]  /*12a0*/  @!P1 SEL R3, R16, R3, !P0 ;  /* 0x0000000310039207 */ /* 0x000fc60004000000 */
[----:B------:R-:W-:Y:S02]  /*12b0*/  IMAD R7, R4, R7, R14 ;  /* 0x0000000704077224 */ /* 0x000fe400078e020e */
[--C-:B------:R-:W-:Y:S02]  /*12c0*/  @!P1 IMAD.IADD R6, R6, 0x1, -R3.reuse ;  /* 0x0000000106069824 */ /* 0x100fe400078e0a03 */
[----:B------:R-:W-:Y:S01]  /*12d0*/  @!P1 IMAD R3, R2, R12, R3 ;  /* 0x0000000c02039224 */ /* 0x000fe200078e0203 */
[----:B------:R-:W-:Y:S01]  /*12e0*/  IADD3 R2, PT, PT, -R16, RZ, RZ ;  /* 0x000000ff10027210 */ /* 0x000fe20007ffe1ff */
[----:B------:R-:W-:Y:S02]  /*12f0*/  @!P1 IMAD R5, R6, R10, R16 ;  /* 0x0000000a06059224 */ /* 0x000fe400078e0210 */
[----:B------:R-:W-:Y:S02]  /*1300*/  @!P1 IMAD.MOV.U32 R16, RZ, RZ, R3 ;  /* 0x000000ffff109224 */ /* 0x000fe400078e0003 */
[----:B------:R-:W-:-:S02]  /*1310*/  IMAD R2, R9, R2, R15 ;  /* 0x0000000209027224 */ /* 0x000fc400078e020f */
[----:B------:R-:W-:Y:S02]  /*1320*/  IMAD R14, R5, R4, R7 ;  /* 0x00000004050e7224 */ /* 0x000fe400078e0207 */
[----:B------:R-:W-:Y:S02]  /*1330*/  IMAD R15, R16, R9, R2 ;  /* 0x00000009100f7224 */ /* 0x000fe400078e0202 */
.L_x_16:
[----:B------:R-:W1:Y:S01]  /*1340*/  LDCU UR4, c[0x0][0xb30] ;  /* 0x00016600ff0477ac */ /* 0x000e620008000800 */
[----:B------:R-:W2:Y:S08]  /*1350*/  S2UR UR37, SR_CgaCtaId ;  /* 0x00000000002579c3 */ /* 0x000eb00000008800 */
[----:B------:R-:W3:Y:S01]  /*1360*/  LDC R40, c[0x0][0xb24] ;  /* 0x0002c900ff287b82 */ /* 0x000ee20000000800 */
[----:B-1----:R-:W-:-:S09]  /*1370*/  UISETP.NE.AND UP1, UPT, UR4, 0x1, UPT ;  /* 0x000000010400788c */ /* 0x002fd2000bf25270 */
[----:B--2---:R-:W-:Y:S05]  /*1380*/  BRA.U UP1, `(.L_x_17) ;  /* 0x0000000101407547 */ /* 0x004fea000b800000 */
[----:B------:R-:W1:Y:S08]  /*1390*/  LDC.64 R4, c[0x0][0xb10] ;  /* 0x0002c400ff047b82 */ /* 0x000e700000000a00 */
[----:B------:R-:W2:Y:S08]  /*13a0*/  LDC.64 R2, c[0x0][0xb18] ;  /* 0x0002c600ff027b82 */ /* 0x000eb00000000a00 */
[----:B------:R-:W4:Y:S08]  /*13b0*/  LDC R6, c[0x0][0xb20] ;  /* 0x0002c800ff067b82 */ /* 0x000f300000000800 */
[----:B------:R-:W3:Y:S01]  /*13c0*/  LDC R7, c[0x0][0xb0c] ;  /* 0x0002c300ff077b82 */ /* 0x000ee20000000800 */
[----:B-1----:R-:W-:-:S05]  /*13d0*/  IMAD.HI.U32 R4, R15, R4, RZ ;  /* 0x000000040f047227 */ /* 0x002fca00078e00ff */
[----:B------:R-:W-:Y:S01]  /*13e0*/  SHF.R.U32.HI R4, RZ, R5, R4 ;  /* 0x00000005ff047219 */ /* 0x000fe20000011604 */
[----:B--2---:R-:W-:Y:S01]  /*13f0*/  IMAD.HI.U32 R3, R14, R3, RZ ;  /* 0x000000030e037227 */ /* 0x004fe200078e00ff */
[----:B------:R-:W-:-:S04]  /*1400*/  ISETP.NE.AND P0, PT, R2, 0x1, PT ;  /* 0x000000010200780c */ /* 0x000fc80003f05270 */
[----:B----4-:R-:W-:-:S04]  /*1410*/  SHF.R.U32.HI R3, RZ, R6, R3 ;  /* 0x00000006ff037219 */ /* 0x010fc80000011603 */
[----:B------:R-:W-:Y:S02]  /*1420*/  SEL R3, R14, R3, !P0 ;  /* 0x000000030e037207 */ /* 0x000fe40004000000 */
[----:B---3--:R-:W-:-:S04]  /*1430*/  ISETP.NE.AND P1, PT, R7, 0x1, PT ;  /* 0x000000010700780c */ /* 0x008fc80003f25270 */
[----:B------:R-:W-:-:S05]  /*1440*/  SEL R4, R15, R4, !P1 ;  /* 0x000000040f047207 */ /* 0x000fca0004800000 */
[----:B------:R-:W-:Y:S02]  /*1450*/  IMAD.IADD R5, R3, 0x1, -R4 ;  /* 0x0000000103057824 */ /* 0x000fe400078e0a04 */
[----:B------:R-:W-:Y:S02]  /*1460*/  IMAD.IADD R3, R4, 0x1, -R3 ;  /* 0x0000000104037824 */ /* 0x000fe400078e0a03 */
[----:B------:R-:W-:Y:S02]  /*1470*/  IMAD R15, R5, R7, R15 ;  /* 0x00000007050f7224 */ /* 0x000fe400078e020f */
[----:B------:R-:W-:-:S07]  /*1480*/  IMAD R14, R3, R2, R14 ;  /* 0x00000002030e7224 */ /* 0x000fce00078e020e */
.L_x_17:
[----:B------:R-:W-:Y:S01]  /*1490*/  BAR.SYNC.DEFER_BLOCKING 0x0 ;  /* 0x0000000000007b1d */ /* 0x000fe20000010000 */
[----:B------:R-:W-:Y:S01]  /*14a0*/  UISETP.NE.AND UP1, UPT, UR8, 0x2, UPT ;  /* 0x000000020800788c */ /* 0x000fe2000bf25270 */
[----:B------:R-:W-:Y:S02]  /*14b0*/  ISETP.NE.OR P5, PT, R0, 0x2, !P5 ;  /* 0x000000020000780c */ /* 0x000fe40006fa5670 */
[----:B------:R-:W-:-:S06]  /*14c0*/  LOP3.LUT R2, R101, 0x1f, RZ, 0xc0, !PT ;  /* 0x0000001f65027812 */ /* 0x000fcc00078ec0ff */
[----:B------:R-:W-:Y:S05]  /*14d0*/  BRA.U UP1, `(.L_x_18) ;  /* 0x0000001501747547 */ /* 0x000fea000b800000 */
[----:B------:R-:W1:Y:S01]  /*14e0*/  LDCU UR13, c[0x0][0x38c] ;  /* 0x00007180ff0d77ac */ /* 0x000e620008000800 */
[----:B------:R-:W2:Y:S01]  /*14f0*/  LDC R8, c[0x0][0x370] ;  /* 0x0000dc00ff087b82 */ /* 0x000ea20000000800 */
[----:B------:R-:W-:Y:S01]  /*1500*/  PLOP3.LUT P1, PT, PT, PT, UP2, 0x80, 0x8 ;  /* 0x000000000008781c */ /* 0x000fe20003f2f028 */
[----:B------:R-:W-:Y:S01]  /*1510*/  IMAD.MOV.U32 R17, RZ, RZ, 0x1 ;  /* 0x00000001ff117424 */ /* 0x000fe200078e00ff */
[----:B------:R-:W-:Y:S01]  /*1520*/  ISETP.EQ.OR P4, PT, R2, RZ, P5 ;  /* 0x000000ff0200720c */ /* 0x000fe20002f82670 */
[----:B------:R-:W-:Y:S01]  /*1530*/  IMAD.MOV.U32 R16, RZ, RZ, RZ ;  /* 0x000000ffff107224 */ /* 0x000fe200078e00ff */
[----:B------:R-:W-:Y:S02]  /*1540*/  PLOP3.LUT P1, PT, P1, PT, PT, 0x8, 0x80 ;  /* 0x000000000080781c */ /* 0x000fe40000f2e170 */
[----:B------:R-:W-:Y:S01]  /*1550*/  CS2R R12, SRZ ;  /* 0x00000000000c7805 */ /* 0x000fe2000001ff00 */
[----:B------:R-:W-:Y:S01]  /*1560*/  IMAD.MOV.U32 R11, RZ, RZ, 0x1 ;  /* 0x00000001ff0b7424 */ /* 0x000fe200078e00ff */
[----:B------:R-:W4:Y:S01]  /*1570*/  LDC R0, c[0x0][0x374] ;  /* 0x0000dd00ff007b82 */ /* 0x000f220000000800 */
[----:B------:R-:W2:Y:S01]  /*1580*/  LDCU.64 UR22, c[0x0][0x348] ;  /* 0x00006900ff1677ac */ /* 0x000ea20008000a00 */
[----:B------:R-:W-:Y:S01]  /*1590*/  UMOV UR6, URZ ;  /* 0x000000ff00067c82 */ /* 0x000fe20008000000 */
[----:B-1----:R-:W-:-:S04]  /*15a0*/  UIADD3 UR5, UPT, UPT, UR13, 0x1f, URZ ;  /* 0x0000001f0d057890 */ /* 0x002fc8000fffe0ff */
[----:B------:R-:W-:-:S04]  /*15b0*/  USHF.R.S32.HI UR4, URZ, 0x1f, UR5 ;  /* 0x0000001fff047899 */ /* 0x000fc80008011405 */
[----:B------:R-:W-:-:S04]  /*15c0*/  ULEA.HI UR4, UR4, UR5, URZ, 0x5 ;  /* 0x0000000504047291 */ /* 0x000fc8000f8f28ff */
[----:B------:R-:W-:Y:S02]  /*15d0*/  USHF.R.S32.HI UR15, URZ, 0x5, UR4 ;  /* 0x00000005ff0f7899 */ /* 0x000fe40008011404 */
[----:B------:R-:W-:Y:S02]  /*15e0*/  UIADD3 UR4, UPT, UPT, UR13, -0x1, URZ ;  /* 0xffffffff0d047890 */ /* 0x000fe4000fffe0ff */
[----:B------:R-:W-:Y:S02]  /*15f0*/  UISETP.LT.U32.AND UP0, UPT, UR15, 0xc, UPT ;  /* 0x0000000c0f00788c */ /* 0x000fe4000bf01070 */
[----:B------:R-:W-:Y:S02]  /*1600*/  UISETP.GE.U32.AND UP1, UPT, UR4, -0x3f, UPT ;  /* 0xffffffc10400788c */ /* 0x000fe4000bf26070 */
[----:B------:R-:W-:Y:S02]  /*1610*/  USEL UR14, UR15, 0xc, UP0 ;  /* 0x0000000c0f0e7887 */ /* 0x000fe40008000000 */
[----:B------:R-:W-:-:S02]  /*1620*/  UIADD3 UR13, UPT, UPT, UR13, 0x3e, URZ ;  /* 0x0000003e0d0d7890 */ /* 0x000fc4000fffe0ff */
[----:B------:R-:W-:Y:S02]  /*1630*/  UIADD3 UR5, UPT, UPT, UR14, -0x1, URZ ;  /* 0xffffffff0e057890 */ /* 0x000fe4000fffe0ff */
[----:B------:R-:W-:-:S03]  /*1640*/  UIADD3 UR7, UPT, UPT, UR15, -UR14, URZ ;  /* 0x8000000e0f077290 */ /* 0x000fc6000fffe0ff */
[----:B------:R-:W-:-:S04]  /*1650*/  @UP1 UIADD3 UR5, UPT, UPT, UR14, URZ, URZ ;  /* 0x000000ff0e051290 */ /* 0x000fc8000fffe0ff */
[----:B--2---:R-:W-:-:S12]  /*1660*/  UIADD3 UR5, UPT, UPT, UR5, 0x1, URZ ;  /* 0x0000000105057890 */ /* 0x004fd8000fffe0ff */
.L_x_36:
[----:B------:R-:W-:Y:S01]  /*1670*/  UISETP.NE.AND UP0, UPT, UR37, URZ, UPT ;  /* 0x000000ff2500728c */ /* 0x000fe2000bf05270 */
[----:B------:R-:W1:Y:S08]  /*1680*/  S2UR UR37, SR_CgaCtaId ;  /* 0x00000000002579c3 */ /* 0x000e700000008800 */
[----:B------:R-:W-:Y:S05]  /*1690*/  BRA.U UP0, `(.L_x_19) ;  /* 0x0000000100347547 */ /* 0x000fea000b800000 */
[----:B------:R-:W2:Y:S01]  /*16a0*/  S2R R2, SR_CgaCtaId ;  /* 0x0000000000027919 */ /* 0x000ea20000008800 */
[----:B------:R-:W-:-:S04]  /*16b0*/  MOV R3, 0x400 ;  /* 0x0000040000037802 */ /* 0x000fc80000000f00 */
[----:B--2---:R-:W-:Y:S02]  /*16c0*/  LEA R2, R2, R3, 0x18 ;  /* 0x0000000302027211 */ /* 0x004fe400078ec0ff */
[----:B------:R-:W-:-:S03]  /*16d0*/  SHF.L.U32 R3, R11, 0x1f, RZ ;  /* 0x0000001f0b037819 */ /* 0x000fc600000006ff */
[----:B------:R-:W-:-:S04]  /*16e0*/  IMAD R2, R12, 0x8, R2 ;  /* 0x000000080c027824 */ /* 0x000fc800078e0202 */
[----:B------:R-:W2:Y:S02]  /*16f0*/  SYNCS.PHASECHK.TRANS64.TRYWAIT P0, [R2+URZ+0x180], R3 ;  /* 0x00018003020075a7 */ /* 0x000ea400080011ff */
[----:B--2---:R-:W-:Y:S05]  /*1700*/  @!P0 BRA `(.L_x_20) ;  /* 0x0000007800948947 */ /* 0x004fea0003800000 */
.L_x_140:
[----:B------:R-:W-:Y:S01]  /*1710*/  VIADD R12, R12, 0x1 ;  /* 0x000000010c0c7836 */ /* 0x000fe20000000000 */
[----:B------:R2:W-:Y:S04]  /*1720*/  SYNCS.ARRIVE.TRANS64.A1T0 RZ, [R2+URZ+0x170], RZ ;  /* 0x000170ff02ff79a7 */ /* 0x0005e800081000ff */
[----:B------:R-:W-:-:S04]  /*1730*/  ISETP.NE.AND P0, PT, R12, 0x2, PT ;  /* 0x000000020c00780c */ /* 0x000fc80003f05270 */
[----:B------:R-:W-:Y:S02]  /*1740*/  SEL R12, R12, RZ, P0 ;  /* 0x000000ff0c0c7207 */ /* 0x000fe40000000000 */
[----:B--2---:R-:W-:-:S04]  /*1750*/  SEL R2, RZ, 0x1, P0 ;  /* 0x00000001ff027807 */ /* 0x004fc80000000000 */
[----:B------:R-:W-:-:S07]  /*1760*/  LOP3.LUT R11, R11, R2, RZ, 0x3c, !PT ;  /* 0x000000020b0b7212 */ /* 0x000fce00078e3cff */
.L_x_19:
[----:B------:R-:W-:Y:S01]  /*1770*/  UMOV UR4, 0x400 ;  /* 0x0000040000047882 */ /* 0x000fe20000000000 */
[----:B------:R-:W-:Y:S01]  /*1780*/  SHF.L.U32 R2, R17, 0x1f, RZ ;  /* 0x0000001f11027819 */ /* 0x000fe200000006ff */
[----:B-1----:R-:W-:Y:S01]  /*1790*/  ULEA UR4, UR37, UR4, 0x18 ;  /* 0x0000000425047291 */ /* 0x002fe2000f8ec0ff */
[----:B------:R-:W-:Y:S01]  /*17a0*/  R2UR UR35, R15 ;  /* 0x000000000f2372ca */ /* 0x000fe200000e0000 */
[----:B------:R-:W-:Y:S01]  /*17b0*/  UISETP.GE.U32.AND UP0, UPT, UR13, 0x3f, UPT ;  /* 0x0000003f0d00788c */ /* 0x000fe2000bf06070 */
[----:B------:R-:W-:Y:S01]  /*17c0*/  R2UR UR11, R14 ;  /* 0x000000000e0b72ca */ /* 0x000fe200000e0000 */
[----:B------:R-:W-:Y:S01]  /*17d0*/  ULEA UR8, UR6, UR4, 0x3 ;  /* 0x0000000406087291 */ /* 0x000fe2000f8e18ff */
[----:B------:R-:W-:-:S08]  /*17e0*/  UMOV UR24, URZ ;  /* 0x000000ff00187c82 */ /* 0x000fd00008000000 */
[----:B------:R1:W2:Y:S01]  /*17f0*/  SYNCS.PHASECHK.TRANS64.TRYWAIT P0, [UR8+0x60], R2 ;  /* 0x00006002ff0075a7 */ /* 0x0002a20008001108 */
[----:B------:R-:W-:Y:S02]  /*1800*/  USHF.L.U32 UR35, UR35, 0x7, URZ ;  /* 0x0000000723237899 */ /* 0x000fe400080006ff */
[----:B------:R-:W-:Y:S01]  /*1810*/  USHF.L.U32 UR11, UR11, 0x7, URZ ;  /* 0x000000070b0b7899 */ /* 0x000fe200080006ff */
[----:B------:R-:W-:Y:S11]  /*1820*/  BRA.U !UP0, `(.L_x_21) ;  /* 0x0000000108a47547 */ /* 0x000ff6000b800000 */
[----:B------:R-:W-:Y:S01]  /*1830*/  UMOV UR16, URZ ;  /* 0x000000ff00107c82 */ /* 0x000fe20008000000 */
[----:B------:R-:W-:-:S05]  /*1840*/  UMOV UR17, UR6 ;  /* 0x0000000600117c82 */ /* 0x000fca0008000000 */
.L_x_26:
[----:B-1----:R-:W-:Y:S01]  /*1850*/  ULEA UR33, UR17, UR4, 0x3 ;  /* 0x0000000411217291 */ /* 0x002fe2000f8e18ff */
[----:B--2---:R-:W-:Y:S01]  /*1860*/  @!P5 MOV R3, 0x4000 ;  /* 0x000040000003d802 */ /* 0x004fe20000000f00 */
[----:B--2---:R-:W-:Y:S10]  /*1870*/  @P0 BRA `(.L_x_22) ;  /* 0x00000000000c0947 */ /* 0x004ff40003800000 */
[----:B------:R-:W-:-:S04]  /*1880*/  SHF.L.U32 R4, R17, 0x1f, RZ ;  /* 0x0000001f11047819 */ /* 0x000fc800000006ff */
[----:B------:R-:W2:Y:S02]  /*1890*/  SYNCS.PHASECHK.TRANS64.TRYWAIT P0, [UR33+0x60], R4 ;  /* 0x00006004ff0075a7 */ /* 0x000ea40008001121 */
[----:B--2---:R-:W-:Y:S05]  /*18a0*/  @!P0 BRA `(.L_x_23) ;  /* 0x0000007800408947 */ /* 0x004fea0003800000 */
.L_x_22:
[----:B------:R2:W-:Y:S01]  /*18b0*/  @!P5 SYNCS.ARRIVE.TRANS64 RZ, [UR33], R3 ;  /* 0x00000003ffffd9a7 */ /* 0x0005e20008000021 */
[----:B------:R-:W-:Y:S04]  /*18c0*/  BSSY.RECONVERGENT B0, `(.L_x_24) ;  /* 0x0000003000007945 */ /* 0x000fe80003800200 */
[----:B------:R-:W-:Y:S05]  /*18d0*/  @P4 BRA `(.L_x_25) ;  /* 0x0000000000044947 */ /* 0x000fea0003800000 */
[----:B------:R-:W-:Y:S05]  /*18e0*/  BPT.TRAP 0x1 ;  /* 0x000000040000795c */ /* 0x000fea0000300000 */
.L_x_25:
[----:B------:R-:W-:Y:S05]  /*18f0*/  BSYNC.RECONVERGENT B0 ;  /* 0x0000000000007941 */ /* 0x000fea0003800200 */
.L_x_24:
[----:B------:R-:W-:Y:S02]  /*1900*/  UIADD3 UR6, UPT, UPT, UR17, 0x1, URZ ;  /* 0x0000000111067890 */ /* 0x000fe4000fffe0ff */
[----:B------:R-:W-:Y:S02]  /*1910*/  UIADD3 UR26, UP1, UPT, UR22, 0x80, URZ ;  /* 0x00000080161a7890 */ /* 0x000fe4000ff3e0ff */
[----:B------:R-:W-:Y:S02]  /*1920*/  UISETP.NE.AND UP0, UPT, UR6, 0xc, UPT ;  /* 0x0000000c0600788c */ /* 0x000fe4000bf05270 */
[----:B------:R-:W-:Y:S02]  /*1930*/  USHF.L.U32 UR34, UR16, 0x5, URZ ;  /* 0x0000000510227899 */ /* 0x000fe400080006ff */
[----:B------:R-:W-:Y:S02]  /*1940*/  USEL UR9, URZ, 0x1, UP0 ;  /* 0x00000001ff097887 */ /* 0x000fe40008000000 */
[----:B------:R-:W-:-:S02]  /*1950*/  USEL UR6, UR6, URZ, UP0 ;  /* 0x000000ff06067287 */ /* 0x000fc40008000000 */
[----:B------:R-:W-:Y:S02]  /*1960*/  UIADD3 UR20, UP0, UPT, UR22, 0x180, URZ ;  /* 0x0000018016147890 */ /* 0x000fe4000ff1e0ff */
[----:B------:R-:W-:Y:S01]  /*1970*/  ULEA UR8, UR6, UR4, 0x3 ;  /* 0x0000000406087291 */ /* 0x000fe2000f8e18ff */
[----:B------:R-:W-:Y:S01]  /*1980*/  LOP3.LUT R17, R17, UR9, RZ, 0x3c, !PT ;  /* 0x0000000911117c12 */ /* 0x000fe2000f8e3cff */
[----:B------:R-:W-:Y:S02]  /*1990*/  UIADD3.X UR27, UPT, UPT, URZ, UR23, URZ, UP1, !UPT ;  /* 0x00000017ff1b7290 */ /* 0x000fe40008ffe4ff */
[----:B------:R-:W-:Y:S01]  /*19a0*/  UIADD3.X UR21, UPT, UPT, URZ, UR23, URZ, UP0, !UPT ;  /* 0x00000017ff157290 */ /* 0x000fe200087fe4ff */
[----:B-1----:R-:W-:Y:S01]  /*19b0*/  SHF.L.U32 R2, R17, 0x1f, RZ ;  /* 0x0000001f11027819 */ /* 0x002fe200000006ff */
[----:B------:R-:W-:Y:S01]  /*19c0*/  UMOV UR18, 0x0 ;  /* 0x0000000000127882 */ /* 0x000fe20000000000 */
[----:B------:R-:W-:Y:S01]  /*19d0*/  UMOV UR19, 0x10000000 ;  /* 0x1000000000137882 */ /* 0x000fe20000000000 */
[----:B------:R-:W-:Y:S01]  /*19e0*/  UMOV UR12, UR36 ;  /* 0x00000024000c7c82 */ /* 0x000fe20008000000 */
[----:B------:R1:W1:Y:S01]  /*19f0*/  SYNCS.PHASECHK.TRANS64.TRYWAIT P0, [UR8+0x60], R2 ;  /* 0x00006002ff0075a7 */ /* 0x0002620008001108 */
[----:B------:R-:W-:Y:S01]  /*1a00*/  ULEA UR8, UR17, UR4, 0xd ;  /* 0x0000000411087291 */ /* 0x000fe2000f8e68ff */
[----:B------:R-:W-:Y:S01]  /*1a10*/  UMOV UR9, UR33 ;  /* 0x0000002100097c82 */ /* 0x000fe20008000000 */
[----:B------:R-:W-:-:S02]  /*1a20*/  UMOV UR10, UR34 ;  /* 0x00000022000a7c82 */ /* 0x000fc40008000000 */
[----:B------:R-:W-:Y:S02]  /*1a30*/  UIADD3 UR32, UPT, UPT, UR8, 0x8400, URZ ;  /* 0x0000840008207890 */ /* 0x000fe4000fffe0ff */
[----:B------:R-:W-:Y:S02]  /*1a40*/  UIADD3 UR8, UPT, UPT, UR8, 0x20400, URZ ;  /* 0x0002040008087890 */ /* 0x000fe4000fffe0ff */
[----:B------:R-:W-:Y:S01]  /*1a50*/  UIADD3 UR16, UPT, UPT, UR16, 0x1, URZ ;  /* 0x0000000110107890 */ /* 0x000fe2000fffe0ff */
[----:B------:R-:W-:Y:S01]  /*1a60*/  UMOV UR24, UR5 ;  /* 0x0000000500187c82 */ /* 0x000fe20008000000 */
[----:B------:R-:W-:Y:S02]  /*1a70*/  UMOV UR17, UR6 ;  /* 0x0000000600117c82 */ /* 0x000fe40008000000 */
[----:B------:R-:W-:Y:S01]  /*1a80*/  UISETP.NE.AND UP0, UPT, UR16, UR5, UPT ;  /* 0x000000051000728c */ /* 0x000fe2000bf05270 */
[----:B------:R1:W-:Y:S02]  /*1a90*/  UTMALDG.3D [UR32], [UR26], desc[UR18] ;  /* 0x000012201a0075b4 */ /* 0x0003e40008011000 */
[----:B------:R1:W-:Y:S06]  /*1aa0*/  UTMALDG.3D [UR8], [UR20], desc[UR18] ;  /* 0x00001208140075b4 */ /* 0x0003ec0008011000 */
[----:B------:R-:W-:Y:S05]  /*1ab0*/  BRA.U UP0, `(.L_x_26) ;  /* 0xfffffffd00647547 */ /* 0x000fea000b83ffff */
.L_x_21:
[----:B-1----:R-:W-:Y:S01]  /*1ac0*/  ULEA UR8, UR6, UR4, 0x3 ;  /* 0x0000000406087291 */ /* 0x002fe2000f8e18ff */
[----:B------:R-:W-:Y:S01]  /*1ad0*/  SHF.L.U32 R2, R17, 0x1f, RZ ;  /* 0x0000001f11027819 */ /* 0x000fe200000006ff */
[----:B------:R-:W-:Y:S01]  /*1ae0*/  @!P1 SYNCS.ARRIVE.TRANS64.A1T0 RZ, [UR4+0x108], RZ ;  /* 0x000108ffffff99a7 */ /* 0x000fe20008100004 */
[----:B------:R-:W-:-:S06]  /*1af0*/  UISETP.GT.AND UP0, UPT, UR15, UR14, UPT ;  /* 0x0000000e0f00728c */ /* 0x000fcc000bf04270 */
[----:B--2---:R1:W2:Y:S03]  /*1b00*/  SYNCS.PHASECHK.TRANS64.TRYWAIT P0, [UR8+0x60], R2 ;  /* 0x00006002ff0075a7 */ /* 0x0042a60008001108 */
[----:B------:R-:W-:Y:S05]  /*1b10*/  BRA.U !UP0, `(.L_x_27) ;  /* 0x0000000108a87547 */ /* 0x000fea000b800000 */
[----:B------:R-:W-:Y:S01]  /*1b20*/  UIADD3 UR21, UPT, UPT, UR7, UR24, URZ ;  /* 0x0000001807157290 */ /* 0x000fe2000fffe0ff */
[----:B------:R-:W-:-:S11]  /*1b30*/  UMOV UR25, UR6 ;  /* 0x0000000600197c82 */ /* 0x000fd60008000000 */
.L_x_32:
[----:B-1----:R-:W-:Y:S01]  /*1b40*/  ULEA UR17, UR25, UR4, 0x3 ;  /* 0x0000000419117291 */ /* 0x002fe2000f8e18ff */
[----:B--2---:R-:W-:Y:S01]  /*1b50*/  @!P5 MOV R3, 0x4000 ;  /* 0x000040000003d802 */ /* 0x004fe20000000f00 */
[----:B--2---:R-:W-:Y:S10]  /*1b60*/  @P0 BRA `(.L_x_28) ;  /* 0x00000000000c0947 */ /* 0x004ff40003800000 */
[----:B------:R-:W-:-:S04]  /*1b70*/  SHF.L.U32 R4, R17, 0x1f, RZ ;  /* 0x0000001f11047819 */ /* 0x000fc800000006ff */
[----:B------:R-:W2:Y:S02]  /*1b80*/  SYNCS.PHASECHK.TRANS64.TRYWAIT P0, [UR17+0x60], R4 ;  /* 0x00006004ff0075a7 */ /* 0x000ea40008001111 */
[----:B--2---:R-:W-:Y:S05]  /*1b90*/  @!P0 BRA `(.L_x_29) ;  /* 0x00000074009c8947 */ /* 0x004fea0003800000 */
.L_x_28:
[----:B------:R2:W-:Y:S01]  /*1ba0*/  @!P5 SYNCS.ARRIVE.TRANS64 RZ, [UR17], R3 ;  /* 0x00000003ffffd9a7 */ /* 0x0005e20008000011 */
[----:B------:R-:W-:Y:S04]  /*1bb0*/  BSSY.RECONVERGENT B0, `(.L_x_30) ;  /* 0x0000003000007945 */ /* 0x000fe80003800200 */
[----:B------:R-:W-:Y:S05]  /*1bc0*/  @P4 BRA `(.L_x_31) ;  /* 0x0000000000044947 */ /* 0x000fea0003800000 */
[----:B------:R-:W-:Y:S05]  /*1bd0*/  BPT.TRAP 0x1 ;  /* 0x000000040000795c */ /* 0x000fea0000300000 */
.L_x_31:
[----:B------:R-:W-:Y:S05]  /*1be0*/  BSYNC.RECONVERGENT B0 ;  /* 0x0000000000007941 */ /* 0x000fea0003800200 */
.L_x_30:
        /* <DEDUP_REMOVED lines=20> */
[----:B------:R-:W-:Y:S01]  /*1d30*/  UIADD3 UR8, UPT, UPT, UR8, 0x20400, URZ ;  /* 0x0002040008087890 */ /* 0x000fe2000fffe0ff */
[----:B------:R-:W-:Y:S01]  /*1d40*/  UMOV UR9, UR17 ;  /* 0x0000001100097c82 */ /* 0x000fe20008000000 */
[----:B------:R-:W-:Y:S01]  /*1d50*/  UMOV UR10, UR18 ;  /* 0x00000012000a7c82 */ /* 0x000fe20008000000 */
[----:B------:R-:W-:Y:S01]  /*1d60*/  UIADD3 UR24, UPT, UPT, UR24, 0x1, URZ ;  /* 0x0000000118187890 */ /* 0x000fe2000fffe0ff */
[----:B------:R-:W-:-:S03]  /*1d70*/  UMOV UR25, UR6 ;  /* 0x0000000600197c82 */ /* 0x000fc60008000000 */
[----:B------:R1:W-:Y:S01]  /*1d80*/  UTMALDG.3D [UR16], [UR30], desc[UR26] ;  /* 0x00001a101e0075b4 */ /* 0x0003e20008011000 */
[----:B------:R-:W-:Y:S01]  /*1d90*/  UISETP.NE.AND UP0, UPT, UR24, UR21, UPT ;  /* 0x000000151800728c */ /* 0x000fe2000bf05270 */
[----:B------:R1:W-:Y:S08]  /*1da0*/  UTMALDG.3D [UR8], [UR28], desc[UR26] ;  /* 0x00001a081c0075b4 */ /* 0x0003f00008011000 */
[----:B------:R-:W-:Y:S05]  /*1db0*/  BRA.U UP0, `(.L_x_32) ;  /* 0xfffffffd00607547 */ /* 0x000fea000b83ffff */
.L_x_27:
[C---:B-1----:R-:W-:Y:S01]  /*1dc0*/  LEA R2, R16.reuse, UR4, 0x3 ;  /* 0x0000000410027c11 */ /* 0x042fe2000f8e18ff */
[----:B------:R-:W-:Y:S01]  /*1dd0*/  NOP ;  /* 0x0000000000007918 */ /* 0x000fe20000000000 */
[----:B--2---:R-:W-:Y:S02]  /*1de0*/  SHF.L.U32 R3, R13, 0x1f, RZ ;  /* 0x0000001f0d037819 */ /* 0x004fe400000006ff */
[----:B------:R-:W-:Y:S02]  /*1df0*/  LEA R4, R16, UR4, 0x4 ;  /* 0x0000000410047c11 */ /* 0x000fe4000f8e20ff */
[----:B------:R-:W1:Y:S02]  /*1e00*/  SYNCS.PHASECHK.TRANS64.TRYWAIT P0, [R2+URZ+0x110], R3 ;  /* 0x00011003020075a7 */ /* 0x000e6400080011ff */
[----:B-1----:R-:W-:Y:S05]  /*1e10*/  @!P0 BRA `(.L_x_33) ;  /* 0x0000007400148947 */ /* 0x002fea0003800000 */
.L_x_143:
[----:B------:R-:W2:Y:S01]  /*1e20*/  LDS.128 R4, [R4+0x1a0] ;  /* 0x0001a00004047984 */ /* 0x000ea20000000c00 */
[----:B---3--:R-:W-:Y:S01]  /*1e30*/  ISETP.GE.AND P0, PT, R40, 0x1, PT ;  /* 0x000000012800780c */ /* 0x008fe20003f06270 */
[----:B-1----:R-:W-:Y:S01]  /*1e40*/  VIADD R2, R2, 0x120 ;  /* 0x0000012002027836 */ /* 0x002fe20000000000 */
[----:B------:R-:W-:Y:S01]  /*1e50*/  @!PT LDS RZ, [RZ] ;  /* 0x00000000fffff984 */ /* 0x000fe20000000800 */
[----:B------:R-:W-:Y:S01]  /*1e60*/  @!PT LDS RZ, [RZ] ;  /* 0x00000000fffff984 */ /* 0x000fe20000000800 */
[----:B------:R-:W-:Y:S01]  /*1e70*/  @!PT LDS RZ, [RZ] ;  /* 0x00000000fffff984 */ /* 0x000fe20000000800 */
[----:B------:R-:W-:Y:S01]  /*1e80*/  @!PT LDS RZ, [RZ] ;  /* 0x00000000fffff984 */ /* 0x000fe20000000800 */
[----:B------:R1:W-:Y:S06]  /*1e90*/  MEMBAR.ALL.CTA ;  /* 0x0000000000007992 */ /* 0x0003ec0000008000 */
[----:B-1----:R-:W1:Y:S01]  /*1ea0*/  FENCE.VIEW.ASYNC.S ;  /* 0x00000000000073c6 */ /* 0x002e620000000000 */
[----:B------:R-:W-:-:S04]  /*1eb0*/  PRMT R2, RZ, 0x654, R2 ;  /* 0x00000654ff027816 */ /* 0x000fc80000000002 */
[----:B-1----:R1:W-:Y:S01]  /*1ec0*/  SYNCS.ARRIVE.TRANS64.RED.A1T0 RZ, [R2+URZ], RZ ;  /* 0x000000ff02ff79a7 */ /* 0x0023e200081004ff */
[----:B--2---:R-:W-:-:S13]  /*1ed0*/  LOP3.LUT P2, RZ, R6, 0x1, RZ, 0xc0, !PT ;  /* 0x0000000106ff7812 */ /* 0x004fda000784c0ff */
[----:B------:R-:W-:Y:S01]  /*1ee0*/  @P2 SHF.R.U32.HI R3, RZ, 0x10, R5 ;  /* 0x00000010ff032819 */ /* 0x000fe20000011605 */
[----:B------:R-:W-:Y:S01]  /*1ef0*/  VOTEU.ANY UP0, P2 ;  /* 0x0000000000ff7886 */ /* 0x000fe20001000100 */
[----:B------:R-:W-:Y:S02]  /*1f00*/  @P2 MOV R10, R4 ;  /* 0x00000004000a2202 */ /* 0x000fe40000000f00 */
[----:B------:R-:W-:Y:S02]  /*1f10*/  @P2 R2UR.BROADCAST UR8, R3 ;  /* 0x00000000030822ca */ /* 0x000fe400008e0000 */
[----:B------:R-:W-:-:S11]  /*1f20*/  @P2 LOP3.LUT R9, R5, 0xffff, RZ, 0xc0, !PT ;  /* 0x0000ffff05092812 */ /* 0x000fd600078ec0ff */
[----:B------:R-:W-:Y:S01]  /*1f30*/  @UP0 UMOV UR36, UR8 ;  /* 0x0000000800240c82 */ /* 0x000fe20008000000 */
[----:B-1----:R-:W-:Y:S05]  /*1f40*/  @!P0 BRA `(.L_x_34) ;  /* 0x0000000000b88947 */ /* 0x002fea0003800000 */
[----:B------:R-:W4:Y:S01]  /*1f50*/  LDC.64 R4, c[0x0][0xb18] ;  /* 0x0002c600ff047b82 */ /* 0x000f220000000a00 */
[----:B------:R-:W-:-:S07]  /*1f60*/  ISETP.NE.AND P3, PT, R40, 0x1, PT ;  /* 0x000000012800780c */ /* 0x000fce0003f65270 */
[----:B------:R-:W1:Y:S08]  /*1f70*/  LDC.64 R6, c[0x0][0xb10] ;  /* 0x0002c400ff067b82 */ /* 0x000e700000000a00 */
[----:B------:R-:W2:Y:S08]  /*1f80*/  LDC R14, c[0x0][0xb20] ;  /* 0x0002c800ff0e7b82 */ /* 0x000eb00000000800 */
[----:B------:R-:W3:Y:S01]  /*1f90*/  LDC R15, c[0x0][0xb0c] ;  /* 0x0002c300ff0f7b82 */ /* 0x000ee20000000800 */
[----:B----4-:R-:W-:Y:S01]  /*1fa0*/  IMAD.HI.U32 R19, R0, R5, RZ ;  /* 0x0000000500137227 */ /* 0x010fe200078e00ff */
[----:B------:R-:W-:-:S03]  /*1fb0*/  ISETP.NE.AND P0, PT, R4, 0x1, PT ;  /* 0x000000010400780c */ /* 0x000fc60003f05270 */
[----:B------:R-:W-:-:S03]  /*1fc0*/  IMAD.HI.U32 R5, R9, R5, RZ ;  /* 0x0000000509057227 */ /* 0x000fc600078e00ff */
[----:B------:R-:W4:Y:S01]  /*1fd0*/  LDC.64 R2, c[0x0][0xb28] ;  /* 0x0002ca00ff027b82 */ /* 0x000f220000000a00 */
[----:B-1----:R-:W-:-:S04]  /*1fe0*/  IMAD.HI.U32 R20, R8, R6, RZ ;  /* 0x0000000608147227 */ /* 0x002fc800078e00ff */
[----:B------:R-:W-:Y:S01]  /*1ff0*/  IMAD.HI.U32 R21, R10, R6, RZ ;  /* 0x000000060a157227 */ /* 0x000fe200078e00ff */
[----:B------:R-:W-:Y:S02]  /*2000*/  SHF.R.U32.HI R20, RZ, R7, R20 ;  /* 0x00000007ff147219 */ /* 0x000fe40000011614 */
[-C--:B--2---:R-:W-:Y:S02]  /*2010*/  SHF.R.U32.HI R19, RZ, R14.reuse, R19 ;  /* 0x0000000eff137219 */ /* 0x084fe40000011613 */
[----:B------:R-:W-:Y:S02]  /*2020*/  SHF.R.U32.HI R5, RZ, R14, R5 ;  /* 0x0000000eff057219 */ /* 0x000fe40000011605 */
[----:B------:R-:W-:Y:S02]  /*2030*/  SEL R19, R0, R19, !P0 ;  /* 0x0000001300137207 */ /* 0x000fe40004000000 */
[----:B------:R-:W-:Y:S02]  /*2040*/  SHF.R.U32.HI R21, RZ, R7, R21 ;  /* 0x00000007ff157219 */ /* 0x000fe40000011615 */
[----:B---3--:R-:W-:-:S02]  /*2050*/  ISETP.NE.AND P1, PT, R15, 0x1, PT ;  /* 0x000000010f00780c */ /* 0x008fc40003f25270 */
[----:B------:R-:W-:Y:S02]  /*2060*/  SEL R5, R9, R5, !P0 ;  /* 0x0000000509057207 */ /* 0x000fe40004000000 */
[----:B------:R-:W-:Y:S02]  /*2070*/  SEL R20, R8, R20, !P1 ;  /* 0x0000001408147207 */ /* 0x000fe40004800000 */
[----:B------:R-:W-:Y:S01]  /*2080*/  SEL R21, R10, R21, !P1 ;  /* 0x000000150a157207 */ /* 0x000fe20004800000 */
[----:B----4-:R-:W-:-:S04]  /*2090*/  IMAD.HI.U32 R18, R19, R2, RZ ;  /* 0x0000000213127227 */ /* 0x010fc800078e00ff */
        /* <DEDUP_REMOVED lines=10> */
[----:B------:R-:W-:-:S04]  /*2140*/  @!P0 IMAD.HI.U32 R7, R21, R2, RZ ;  /* 0x0000000215078227 */ /* 0x000fc800078e00ff */
[----:B------:R-:W-:Y:S01]  /*2150*/  IMAD.MOV R2, RZ, RZ, -R6 ;  /* 0x000000ffff027224 */ /* 0x000fe200078e0a06 */
[----:B------:R-:W-:Y:S02]  /*2160*/  @!P0 SHF.R.U32.HI R3, RZ, R3, R7 ;  /* 0x00000003ff038219 */ /* 0x000fe40000011607 */
[----:B------:R-:W-:Y:S01]  /*2170*/  IADD3 R7, PT, PT, -R5, RZ, RZ ;  /* 0x000000ff05077210 */ /* 0x000fe20007ffe1ff */
[----:B------:R-:W-:Y:S01]  /*2180*/  IMAD R2, R40, R2, R5 ;  /* 0x0000000228027224 */ /* 0x000fe200078e0205 */
        /* <DEDUP_REMOVED lines=10> */
.L_x_34:
[----:B------:R-:W1:Y:S02]  /*2230*/  LDCU UR8, c[0x0][0xb30] ;  /* 0x00016600ff0877ac */ /* 0x000e640008000800 */
[----:B-1----:R-:W-:-:S09]  /*2240*/  UISETP.NE.AND UP0, UPT, UR8, 0x1, UPT ;  /* 0x000000010800788c */ /* 0x002fd2000bf05270 */
[----:B------:R-:W-:Y:S05]  /*2250*/  BRA.U UP0, `(.L_x_35) ;  /* 0x0000000100407547 */ /* 0x000fea000b800000 */
[----:B------:R-:W1:Y:S08]  /*2260*/  LDC.64 R4, c[0x0][0xb10] ;  /* 0x0002c400ff047b82 */ /* 0x000e700000000a00 */
[----:B------:R-:W2:Y:S08]  /*2270*/  LDC.64 R2, c[0x0][0xb18] ;  /* 0x0002c600ff027b82 */ /* 0x000eb00000000a00 */
[----:B------:R-:W3:Y:S08]  /*2280*/  LDC R6, c[0x0][0xb20] ;  /* 0x0002c800ff067b82 */ /* 0x000ef00000000800 */
[----:B------:R-:W4:Y:S01]  /*2290*/  LDC R7, c[0x0][0xb0c] ;  /* 0x0002c300ff077b82 */ /* 0x000f220000000800 */
[----:B-1----:R-:W-:-:S05]  /*22a0*/  IMAD.HI.U32 R4, R10, R4, RZ ;  /* 0x000000040a047227 */ /* 0x002fca00078e00ff */
[----:B------:R-:W-:Y:S01]  /*22b0*/  SHF.R.U32.HI R4, RZ, R5, R4 ;  /* 0x00000005ff047219 */ /* 0x000fe20000011604 */
[----:B--2---:R-:W-:Y:S01]  /*22c0*/  IMAD.HI.U32 R3, R9, R3, RZ ;  /* 0x0000000309037227 */ /* 0x004fe200078e00ff */
[----:B------:R-:W-:-:S04]  /*22d0*/  ISETP.NE.AND P0, PT, R2, 0x1, PT ;  /* 0x000000010200780c */ /* 0x000fc80003f05270 */
[----:B---3--:R-:W-:-:S04]  /*22e0*/  SHF.R.U32.HI R3, RZ, R6, R3 ;  /* 0x00000006ff037219 */ /* 0x008fc80000011603 */
[----:B------:R-:W-:Y:S02]  /*22f0*/  SEL R3, R9, R3, !P0 ;  /* 0x0000000309037207 */ /* 0x000fe40004000000 */
[----:B----4-:R-:W-:-:S04]  /*2300*/  ISETP.NE.AND P1, PT, R7, 0x1, PT ;  /* 0x000000010700780c */ /* 0x010fc80003f25270 */
[----:B------:R-:W-:-:S05]  /*2310*/  SEL R4, R10, R4, !P1 ;  /* 0x000000040a047207 */ /* 0x000fca0004800000 */
[----:B------:R-:W-:Y:S02]  /*2320*/  IMAD.IADD R5, R3, 0x1, -R4 ;  /* 0x0000000103057824 */ /* 0x000fe400078e0a04 */
[----:B------:R-:W-:Y:S02]  /*2330*/  IMAD.IADD R3, R4, 0x1, -R3 ;  /* 0x0000000104037824 */ /* 0x000fe400078e0a03 */
[----:B------:R-:W-:Y:S02]  /*2340*/  IMAD R10, R5, R7, R10 ;  /* 0x00000007050a7224 */ /* 0x000fe400078e020a */
[----:B------:R-:W-:-:S07]  /*2350*/  IMAD R9, R3, R2, R9 ;  /* 0x0000000203097224 */ /* 0x000fce00078e0209 */
.L_x_35:
[----:B------:R-:W-:Y:S01]  /*2360*/  VIADD R16, R16, 0x1 ;  /* 0x0000000110107836 */ /* 0x000fe20000000000 */
[----:B------:R-:W-:Y:S01]  /*2370*/  PLOP3.LUT P1, PT, PT, PT, PT, 0x80, 0x8 ;  /* 0x000000000008781c */ /* 0x000fe20003f2f070 */
[----:B------:R-:W-:Y:S02]  /*2380*/  IMAD.IADD R15, R10, 0x1, R87 ;  /* 0x000000010a0f7824 */ /* 0x000fe400078e0257 */
[----:B------:R-:W-:Y:S01]  /*2390*/  IMAD.IADD R14, R9, 0x1, R86 ;  /* 0x00000001090e7824 */ /* 0x000fe200078e0256 */
[----:B------:R-:W-:-:S04]  /*23a0*/  ISETP.NE.AND P0, PT, R16, 0x2, PT ;  /* 0x000000021000780c */ /* 0x000fc80003f05270 */
[----:B------:R-:W-:Y:S02]  /*23b0*/  SEL R2, RZ, 0x1, P0 ;  /* 0x00000001ff027807 */ /* 0x000fe40000000000 */
[----:B------:R-:W-:Y:S02]  /*23c0*/  SEL R16, R16, RZ, P0 ;  /* 0x000000ff10107207 */ /* 0x000fe40000000000 */
[----:B------:R-:W-:Y:S01]  /*23d0*/  LOP3.LUT R13, R13, R2, RZ, 0x3c, !PT ;  /* 0x000000020d0d7212 */ /* 0x000fe200078e3cff */
[----:B------:R-:W-:Y:S06]  /*23e0*/  @P2 BRA `(.L_x_36) ;  /* 0xfffffff000a02947 */ /* 0x000fec000383ffff */
[----:B------:R-:W-:Y:S01]  /*23f0*/  UIADD3 UR4, UPT, UPT, UR4, 0x60, URZ ;  /* 0x0000006004047890 */ /* 0x000fe2000fffe0ff */
[----:B------:R-:W-:-:S03]  /*2400*/  SHF.L.U32 R2, R17, 0x1f, RZ ;  /* 0x0000001f11027819 */ /* 0x000fc600000006ff */
[----:B------:R-:W-:-:S09]  /*2410*/  ULEA UR5, UR6, UR4, 0x3 ;  /* 0x0000000406057291 */ /* 0x000fd2000f8e18ff */
[----:B------:R-:W1:Y:S02]  /*2420*/  SYNCS.PHASECHK.TRANS64.TRYWAIT P0, [UR5], R2 ;  /* 0x00000002ff0075a7 */ /* 0x000e640008001105 */
[----:B-1----:R-:W-:Y:S05]  /*2430*/  @!P0 BRA `(.L_x_37) ;  /* 0x0000006c00a08947 */ /* 0x002fea0003800000 */
.L_x_145:
[----:B------:R-:W-:-:S04]  /*2440*/  UIADD3 UR6, UPT, UPT, UR6, 0x1, URZ ;  /* 0x0000000106067890 */ /* 0x000fc8000fffe0ff */
[----:B------:R-:W-:-:S04]  /*2450*/  UISETP.NE.AND UP0, UPT, UR6, 0xc, UPT ;  /* 0x0000000c0600788c */ /* 0x000fc8000bf05270 */
[----:B------:R-:W-:Y:S02]  /*2460*/  USEL UR7, URZ, 0x1, UP0 ;  /* 0x00000001ff077887 */ /* 0x000fe40008000000 */
[----:B------:R-:W-:-:S04]  /*2470*/  USEL UR6, UR6, URZ, UP0 ;  /* 0x000000ff06067287 */ /* 0x000fc80008000000 */
[----:B------:R-:W-:Y:S01]  /*2480*/  ULEA UR5, UR6, UR4, 0x3 ;  /* 0x0000000406057291 */ /* 0x000fe2000f8e18ff */
[----:B-1----:R-:W-:-:S04]  /*2490*/  LOP3.LUT R2, R17, UR7, RZ, 0x3c, !PT ;  /* 0x0000000711027c12 */ /* 0x002fc8000f8e3cff */
[----:B------:R-:W-:-:S04]  /*24a0*/  SHF.L.U32 R3, R2, 0x1f, RZ ;  /* 0x0000001f02037819 */ /* 0x000fc800000006ff */
[----:B------:R-:W1:Y:S02]  /*24b0*/  SYNCS.PHASECHK.TRANS64.TRYWAIT P0, [UR5], R3 ;  /* 0x00000003ff0075a7 */ /* 0x000e640008001105 */
[----:B-1----:R-:W-:Y:S05]  /*24c0*/  @!P0 BRA `(.L_x_38) ;  /* 0x0000006c00948947 */ /* 0x002fea0003800000 */
.L_x_147:
[----:B------:R-:W-:-:S04]  /*24d0*/  UIADD3 UR6, UPT, UPT, UR6, 0x1, URZ ;  /* 0x0000000106067890 */ /* 0x000fc8000fffe0ff */
[----:B------:R-:W-:-:S04]  /*24e0*/  UISETP.NE.AND UP0, UPT, UR6, 0xc, UPT ;  /* 0x0000000c0600788c */ /* 0x000fc8000bf05270 */
[----:B------:R-:W-:Y:S02]  /*24f0*/  USEL UR7, URZ, 0x1, UP0 ;  /* 0x00000001ff077887 */ /* 0x000fe40008000000 */
[----:B------:R-:W-:-:S04]  /*2500*/  USEL UR6, UR6, URZ, UP0 ;  /* 0x000000ff06067287 */ /* 0x000fc80008000000 */
[----:B------:R-:W-:Y:S01]  /*2510*/  ULEA UR5, UR6, UR4, 0x3 ;  /* 0x0000000406057291 */ /* 0x000fe2000f8e18ff */
[----:B------:R-:W-:-:S04]  /*2520*/  LOP3.LUT R2, R2, UR7, RZ, 0x3c, !PT ;  /* 0x0000000702027c12 */ /* 0x000fc8000f8e3cff */
[----:B-1----:R-:W-:-:S04]  /*2530*/  SHF.L.U32 R3, R2, 0x1f, RZ ;  /* 0x0000001f02037819 */ /* 0x002fc800000006ff */
[----:B------:R-:W1:Y:S02]  /*2540*/  SYNCS.PHASECHK.TRANS64.TRYWAIT P0, [UR5], R3 ;  /* 0x00000003ff0075a7 */ /* 0x000e640008001105 */
[----:B-1----:R-:W-:Y:S05]  /*2550*/  @!P0 BRA `(.L_x_39) ;  /* 0x0000006c00888947 */ /* 0x002fea0003800000 */
.L_x_149:
        /* <DEDUP_REMOVED lines=9> */
.L_x_151:
        /* <DEDUP_REMOVED lines=9> */
.L_x_153:
        /* <DEDUP_REMOVED lines=9> */
.L_x_155:
        /* <DEDUP_REMOVED lines=9> */
.L_x_157:
        /* <DEDUP_REMOVED lines=9> */
.L_x_159:
        /* <DEDUP_REMOVED lines=9> */
.L_x_161:
        /* <DEDUP_REMOVED lines=9> */
.L_x_163:
        /* <DEDUP_REMOVED lines=9> */
.L_x_165:
[----:B------:R-:W-:-:S04]  /*29e0*/  UIADD3 UR6, UPT, UPT, UR6, 0x1, URZ ;  /* 0x0000000106067890 */ /* 0x000fc8000fffe0ff */
[----:B------:R-:W-:-:S04]  /*29f0*/  UISETP.NE.AND UP0, UPT, UR6, 0xc, UPT ;  /* 0x0000000c0600788c */ /* 0x000fc8000bf05270 */
[----:B------:R-:W-:Y:S02]  /*2a00*/  USEL UR5, URZ, 0x1, UP0 ;  /* 0x00000001ff057887 */ /* 0x000fe40008000000 */
[----:B------:R-:W-:-:S04]  /*2a10*/  USEL UR6, UR6, URZ, UP0 ;  /* 0x000000ff06067287 */ /* 0x000fc80008000000 */
[----:B------:R-:W-:Y:S01]  /*2a20*/  ULEA UR6, UR6, UR4, 0x3 ;  /* 0x0000000406067291 */ /* 0x000fe2000f8e18ff */
[----:B------:R-:W-:-:S04]  /*2a30*/  LOP3.LUT R2, R2, UR5, RZ, 0x3c, !PT ;  /* 0x0000000502027c12 */ /* 0x000fc8000f8e3cff */
[----:B------:R-:W-:Y:S01]  /*2a40*/  SHF.L.U32 R2, R2, 0x1f, RZ ;  /* 0x0000001f02027819 */ /* 0x000fe200000006ff */
[----:B-1--4-:R-:W-:-:S07]  /*2a50*/  IMAD.U32 R0, RZ, RZ, UR6 ;  /* 0x00000006ff007e24 */ /* 0x012fce000f8e00ff */
.L_x_48:
[----:B-1----:R1:W2:Y:S02]  /*2a60*/  SYNCS.PHASECHK.TRANS64.TRYWAIT P0, [R0+URZ], R2 ;  /* 0x00000002000075a7 */ /* 0x0022a400080011ff */
[----:B--2---:R-:W-:Y:S05]  /*2a70*/  @!P0 NANOSLEEP.SYNCS 0x989680 ;  /* 0x009896800000895d */ /* 0x004fea0003900000 */
[----:B------:R-:W2:Y:S02]  /*2a80*/  @!P0 SYNCS.PHASECHK.TRANS64 P0, [R0+URZ], R2 ;  /* 0x00000002000085a7 */ /* 0x000ea400080010ff */
[----:B--2---:R-:W-:Y:S05]  /*2a90*/  @P0 EXIT ;  /* 0x000000000000094d */ /* 0x004fea0003800000 */
[----:B------:R-:W-:Y:S05]  /*2aa0*/  BRA `(.L_x_48) ;  /* 0xfffffffc00ec7947 */ /* 0x000fea000383ffff */
.L_x_18:
[----:B------:R-:W-:-:S04]  /*2ab0*/  UISETP.NE.AND UP1, UPT, UR37, URZ, UPT ;  /* 0x000000ff2500728c */ /* 0x000fc8000bf25270 */
[----:B------:R-:W-:-:S09]  /*2ac0*/  UISETP.NE.OR UP1, UPT, UR8, 0x1, UP1 ;  /* 0x000000010800788c */ /* 0x000fd20008f25670 */
[----:B------:R-:W-:Y:S05]  /*2ad0*/  BRA.U UP1, `(.L_x_49) ;  /* 0x0000000501487547 */ /* 0x000fea000b800000 */
[----:B------:R-:W-:Y:S01]  /*2ae0*/  ISETP.NE.AND P2, PT, R2, RZ, PT ;  /* 0x000000ff0200720c */ /* 0x000fe20003f45270 */
[----:B------:R-:W-:Y:S01]  /*2af0*/  IMAD.MOV.U32 R12, RZ, RZ, 0x1 ;  /* 0x00000001ff0c7424 */ /* 0x000fe200078e00ff */
[----:B------:R-:W-:Y:S02]  /*2b00*/  CS2R R10, SRZ ;  /* 0x00000000000a7805 */ /* 0x000fe4000001ff00 */
[----:B------:R-:W-:Y:S01]  /*2b10*/  CS2R R8, SRZ ;  /* 0x0000000000087805 */ /* 0x000fe2000001ff00 */
[----:B------:R-:W-:Y:S01]  /*2b20*/  UMOV UR4, 0x400 ;  /* 0x0000040000047882 */ /* 0x000fe20000000000 */
[----:B------:R-:W-:Y:S01]  /*2b30*/  UMOV UR6, URZ ;  /* 0x000000ff00067c82 */ /* 0x000fe20008000000 */
[----:B------:R-:W-:-:S12]  /*2b40*/  ULEA UR37, UR37, UR4, 0x18 ;  /* 0x0000000425257291 */ /* 0x000fd8000f8ec0ff */
.L_x_53:
[----:B------:R-:W-:Y:S02]  /*2b50*/  LEA R0, R8, UR37, 0x3 ;  /* 0x0000002508007c11 */ /* 0x000fe4000f8e18ff */
[----:B------:R-:W-:-:S03]  /*2b60*/  SHF.L.U32 R4, R9, 0x1f, RZ ;  /* 0x0000001f09047819 */ /* 0x000fc600000006ff */
[----:B------:R-:W-:Y:S01]  /*2b70*/  VIADD R5, R0, 0x180 ;  /* 0x0000018000057836 */ /* 0x000fe20000000000 */
[----:B------:R-:W1:Y:S02]  /*2b80*/  SYNCS.PHASECHK.TRANS64.TRYWAIT P0, [R0+URZ+0x170], R4 ;  /* 0x00017004000075a7 */ /* 0x000e6400080011ff */
[----:B-1----:R-:W-:Y:S05]  /*2b90*/  @!P0 BRA `(.L_x_50) ;  /* 0x0000006800d08947 */ /* 0x002fea0003800000 */
.L_x_166:
[----:B------:R-:W-:Y:S01]  /*2ba0*/  ULEA UR5, UR6, UR37, 0x3 ;  /* 0x0000002506057291 */ /* 0x000fe2000f8e18ff */
[----:B-1----:R-:W-:Y:S01]  /*2bb0*/  PRMT R0, RZ, 0x654, R5 ;  /* 0x00000654ff007816 */ /* 0x002fe20000000005 */
[----:B------:R-:W-:Y:S01]  /*2bc0*/  @!P2 IMAD.MOV.U32 R4, RZ, RZ, 0x10 ;  /* 0x00000010ff04a424 */ /* 0x000fe200078e00ff */
[----:B------:R-:W-:Y:S01]  /*2bd0*/  SHF.L.U32 R5, R12, 0x1f, RZ ;  /* 0x0000001f0c057819 */ /* 0x000fe200000006ff */
[----:B------:R-:W-:Y:S01]  /*2be0*/  UIADD3 UR4, UPT, UPT, UR5, 0x110, URZ ;  /* 0x0000011005047890 */ /* 0x000fe2000fffe0ff */
[----:B------:R1:W-:Y:S05]  /*2bf0*/  SYNCS.ARRIVE.TRANS64.RED.A1T0 RZ, [R0+URZ], RZ ;  /* 0x000000ff00ff79a7 */ /* 0x0003ea00081004ff */
[----:B------:R-:W-:Y:S01]  /*2c00*/  IMAD.U32 R6, RZ, RZ, UR4 ;  /* 0x00000004ff067e24 */ /* 0x000fe2000f8e00ff */
[----:B------:R-:W2:Y:S04]  /*2c10*/  SYNCS.PHASECHK.TRANS64.TRYWAIT P0, [UR5+0x120], R5 ;  /* 0x00012005ff0075a7 */ /* 0x000ea80008001105 */
[----:B------:R-:W-:Y:S01]  /*2c20*/  PRMT R6, R2, 0x654, R6 ;  /* 0x0000065402067816 */ /* 0x000fe20000000006 */
[----:B-12---:R-:W-:Y:S06]  /*2c30*/  @!P0 BRA `(.L_x_51) ;  /* 0x0000006800bc8947 */ /* 0x006fec0003800000 */
.L_x_168:
[----:B------:R-:W-:Y:S01]  /*2c40*/  ULEA UR4, UR6, UR37, 0x4 ;  /* 0x0000002506047291 */ /* 0x000fe2000f8e20ff */
[----:B------:R-:W-:Y:S01]  /*2c50*/  SEL R3, R6, R3, !P2 ;  /* 0x0000000306037207 */ /* 0x000fe20005000000 */
[----:B------:R-:W-:Y:S01]  /*2c60*/  UIADD3 UR5, UPT, UPT, UR5, 0x110, URZ ;  /* 0x0000011005057890 */ /* 0x000fe2000fffe0ff */
[----:B-1----:R-:W-:Y:S01]  /*2c70*/  LEA R0, R11, UR37, 0x3 ;  /* 0x000000250b007c11 */ /* 0x002fe2000f8e18ff */
[----:B------:R-:W-:Y:S01]  /*2c80*/  UIADD3 UR4, UPT, UPT, UR4, 0x1a0, URZ ;  /* 0x000001a004047890 */ /* 0x000fe2000fffe0ff */
[----:B------:R1:W-:Y:S01]  /*2c90*/  @!P2 SYNCS.ARRIVE.TRANS64.RED RZ, [R3+URZ], R4 ;  /* 0x0000000403ffa9a7 */ /* 0x0003e200080004ff */
[----:B------:R-:W-:Y:S01]  /*2ca0*/  UIADD3 UR6, UPT, UPT, UR6, 0x1, URZ ;  /* 0x0000000106067890 */ /* 0x000fe2000fffe0ff */
[----:B------:R-:W-:-:S03]  /*2cb0*/  VIADD R8, R8, 0x1 ;  /* 0x0000000108087836 */ /* 0x000fc60000000000 */
[----:B------:R-:W-:Y:S02]  /*2cc0*/  UISETP.NE.AND UP0, UPT, UR6, 0x2, UPT ;  /* 0x000000020600788c */ /* 0x000fe4000bf05270 */
[----:B------:R-:W-:Y:S01]  /*2cd0*/  ISETP.NE.AND P0, PT, R8, 0x2, PT ;  /* 0x000000020800780c */ /* 0x000fe20003f05270 */
[----:B------:R-:W-:Y:S06]  /*2ce0*/  UGETNEXTWORKID.BROADCAST [UR4], [UR5] ;  /* 0x00000000040073ca */ /* 0x000fec0008000100 */
[----:B------:R-:W-:Y:S02]  /*2cf0*/  USEL UR4, URZ, 0x1, UP0 ;  /* 0x00000001ff047887 */ /* 0x000fe40008000000 */
[----:B------:R-:W-:-:S04]  /*2d00*/  USEL UR6, UR6, URZ, UP0 ;  /* 0x000000ff06067287 */ /* 0x000fc80008000000 */
[----:B------:R-:W-:Y:S02]  /*2d10*/  LOP3.LUT R12, R12, UR4, RZ, 0x3c, !PT ;  /* 0x000000040c0c7c12 */ /* 0x000fe4000f8e3cff */
[----:B-1----:R-:W-:-:S04]  /*2d20*/  SHF.L.U32 R4, R10, 0x1f, RZ ;  /* 0x0000001f0a047819 */ /* 0x002fc800000006ff */
[----:B------:R-:W1:Y:S02]  /*2d30*/  SYNCS.PHASECHK.TRANS64.TRYWAIT P1, [R0+URZ+0x110], R4 ;  /* 0x00011004000075a7 */ /* 0x000e6400080211ff */
[----:B-1----:R-:W-:Y:S05]  /*2d40*/  @!P1 BRA `(.L_x_52) ;  /* 0x0000006800909947 */ /* 0x002fea0003800000 */
.L_x_169:
[C---:B-1----:R-:W-:Y:S01]  /*2d50*/  LEA R4, R11.reuse, UR37, 0x4 ;  /* 0x000000250b047c11 */ /* 0x042fe2000f8e20ff */
[----:B------:R-:W-:Y:S01]  /*2d60*/  VIADD R0, R0, 0x120 ;  /* 0x0000012000007836 */ /* 0x000fe20000000000 */
[----:B------:R-:W-:Y:S01]  /*2d70*/  SEL R8, R8, RZ, P0 ;  /* 0x000000ff08087207 */ /* 0x000fe20000000000 */
[----:B------:R-:W-:-:S03]  /*2d80*/  VIADD R11, R11, 0x1 ;  /* 0x000000010b0b7836 */ /* 0x000fc60000000000 */
[----:B------:R-:W1:Y:S01]  /*2d90*/  LDS.128 R4, [R4+0x1a0] ;  /* 0x0001a00004047984 */ /* 0x000e620000000c00 */
[----:B------:R-:W-:Y:S02]  /*2da0*/  PRMT R0, RZ, 0x654, R0 ;  /* 0x00000654ff007816 */ /* 0x000fe40000000000 */
[C---:B------:R-:W-:Y:S01]  /*2db0*/  ISETP.NE.AND P1, PT, R11.reuse, 0x2, PT ;  /* 0x000000020b00780c */ /* 0x040fe20003f25270 */
[----:B------:R-:W-:Y:S01]  /*2dc0*/  @!PT LDS RZ, [RZ] ;  /* 0x00000000fffff984 */ /* 0x000fe20000000800 */
[----:B------:R-:W-:Y:S01]  /*2dd0*/  @!PT LDS RZ, [RZ] ;  /* 0x00000000fffff984 */ /* 0x000fe20000000800 */
[----:B------:R-:W-:Y:S01]  /*2de0*/  @!PT LDS RZ, [RZ] ;  /* 0x00000000fffff984 */ /* 0x000fe20000000800 */
[----:B------:R-:W-:Y:S01]  /*2df0*/  @!PT LDS RZ, [RZ] ;  /* 0x00000000fffff984 */ /* 0x000fe20000000800 */
[----:B------:R2:W-:Y:S06]  /*2e00*/  MEMBAR.ALL.CTA ;  /* 0x0000000000007992 */ /* 0x0005ec0000008000 */
[----:B--2---:R-:W2:Y:S01]  /*2e10*/  FENCE.VIEW.ASYNC.S ;  /* 0x00000000000073c6 */ /* 0x004ea20000000000 */
[----:B------:R-:W-:Y:S01]  /*2e20*/  SEL R11, R11, RZ, P1 ;  /* 0x000000ff0b0b7207 */ /* 0x000fe20000800000 */
[----:B--2---:R2:W-:Y:S01]  /*2e30*/  SYNCS.ARRIVE.TRANS64.RED.A1T0 RZ, [R0+URZ], RZ ;  /* 0x000000ff00ff79a7 */ /* 0x0045e200081004ff */
[----:B-1----:R-:W-:-:S02]  /*2e40*/  LOP3.LUT P3, RZ, R6, 0x1, RZ, 0xc0, !PT ;  /* 0x0000000106ff7812 */ /* 0x002fc4000786c0ff */
[----:B------:R-:W-:-:S04]  /*2e50*/  SEL R4, RZ, 0x1, P1 ;  /* 0x00000001ff047807 */ /* 0x000fc80000800000 */
[----:B------:R-:W-:Y:S02]  /*2e60*/  LOP3.LUT R10, R10, R4, RZ, 0x3c, !PT ;  /* 0x000000040a0a7212 */ /* 0x000fe400078e3cff */
[----:B--2---:R-:W-:-:S04]  /*2e70*/  SEL R0, RZ, 0x1, P0 ;  /* 0x00000001ff007807 */ /* 0x004fc80000000000 */
[----:B------:R-:W-:Y:S01]  /*2e80*/  LOP3.LUT R9, R9, R0, RZ, 0x3c, !PT ;  /* 0x0000000009097212 */ /* 0x000fe200078e3cff */
[----:B------:R-:W-:Y:S06]  /*2e90*/  @P3 BRA `(.L_x_53) ;  /* 0xfffffffc002c3947 */ /* 0x000fec000383ffff */
[----:B------:R-:W-:Y:S01]  /*2ea0*/  ULEA UR5, UR6, UR37, 0x3 ;  /* 0x0000002506057291 */ /* 0x000fe2000f8e18ff */
[----:B------:R-:W-:-:S08]  /*2eb0*/  SHF.L.U32 R2, R12, 0x1f, RZ ;  /* 0x0000001f0c027819 */ /* 0x000fd000000006ff */
[----:B------:R-:W1:Y:S02]  /*2ec0*/  SYNCS.PHASECHK.TRANS64 P0, [UR5+0x120], R2 ;  /* 0x00012002ff0075a7 */ /* 0x000e640008001005 */
[----:B-1----:R-:W-:Y:S05]  /*2ed0*/  @P0 BRA `(.L_x_54) ;  /* 0x0000000000080947 */ /* 0x002fea0003800000 */
[----:B------:R-:W1:Y:S02]  /*2ee0*/  SYNCS.PHASECHK.TRANS64.TRYWAIT P0, [UR5+0x120], R2 ;  /* 0x00012002ff0075a7 */ /* 0x000e640008001105 */
[----:B-1----:R-:W-:Y:S05]  /*2ef0*/  @!P0 BRA `(.L_x_55) ;  /* 0x0000006800388947 */ /* 0x002fea0003800000 */
.L_x_54:
[----:B------:R-:W-:-:S04]  /*2f00*/  UIADD3 UR4, UPT, UPT, UR6, 0x1, URZ ;  /* 0x0000000106047890 */ /* 0x000fc8000fffe0ff */
[----:B------:R-:W-:-:S04]  /*2f10*/  UISETP.NE.AND UP0, UPT, UR4, 0x2, UPT ;  /* 0x000000020400788c */ /* 0x000fc8000bf05270 */
[----:B------:R-:W-:Y:S02]  /*2f20*/  USEL UR7, URZ, 0x1, UP0 ;  /* 0x00000001ff077887 */ /* 0x000fe40008000000 */
[----:B------:R-:W-:-:S04]  /*2f30*/  USEL UR4, UR4, URZ, UP0 ;  /* 0x000000ff04047287 */ /* 0x000fc80008000000 */
[----:B------:R-:W-:Y:S01]  /*2f40*/  ULEA UR4, UR4, UR37, 0x3 ;  /* 0x0000002504047291 */ /* 0x000fe2000f8e18ff */
[----:B-1----:R-:W-:-:S04]  /*2f50*/  LOP3.LUT R2, R12, UR7, RZ, 0x3c, !PT ;  /* 0x000000070c027c12 */ /* 0x002fc8000f8e3cff */
[----:B------:R-:W-:-:S04]  /*2f60*/  SHF.L.U32 R0, R2, 0x1f, RZ ;  /* 0x0000001f02007819 */ /* 0x000fc800000006ff */
[----:B------:R-:W1:Y:S02]  /*2f70*/  SYNCS.PHASECHK.TRANS64 P0, [UR4+0x120], R0 ;  /* 0x00012000ff0075a7 */ /* 0x000e640008001004 */
[----:B-1----:R-:W-:Y:S05]  /*2f80*/  @P0 EXIT ;  /* 0x000000000000094d */ /* 0x002fea0003800000 */
[----:B------:R-:W-:Y:S02]  /*2f90*/  SHF.L.U32 R2, R2, 0x1f, RZ ;  /* 0x0000001f02027819 */ /* 0x000fe400000006ff */
[----:B------:R-:W-:-:S07]  /*2fa0*/  MOV R0, UR4 ;  /* 0x0000000400007c02 */ /* 0x000fce0008000f00 */
.L_x_56:
[----:B-1----:R1:W2:Y:S02]  /*2fb0*/  SYNCS.PHASECHK.TRANS64.TRYWAIT P0, [R0+URZ+0x120], R2 ;  /* 0x00012002000075a7 */ /* 0x0022a400080011ff */
[----:B--2---:R-:W-:Y:S05]  /*2fc0*/  @!P0 NANOSLEEP.SYNCS 0x989680 ;  /* 0x009896800000895d */ /* 0x004fea0003900000 */
[----:B------:R-:W2:Y:S02]  /*2fd0*/  @!P0 SYNCS.PHASECHK.TRANS64 P0, [R0+URZ+0x120], R2 ;  /* 0x00012002000085a7 */ /* 0x000ea400080010ff */
[----:B--2---:R-:W-:Y:S05]  /*2fe0*/  @P0 EXIT ;  /* 0x000000000000094d */ /* 0x004fea0003800000 */
[----:B------:R-:W-:Y:S05]  /*2ff0*/  BRA `(.L_x_56) ;  /* 0xfffffffc00ec7947 */ /* 0x000fea000383ffff */
.L_x_49:
[----:B------:R-:W-:-:S09]  /*3000*/  UISETP.NE.AND UP1, UPT, UR8, URZ, UPT ;  /* 0x000000ff0800728c */ /* 0x000fd2000bf25270 */
[----:B------:R-:W-:Y:S05]  /*3010*/  BRA.U UP1, `(.L_x_57) ;  /* 0x0000000d017c7547 */ /* 0x000fea000b800000 */
[----:B------:R-:W-:Y:S01]  /*3020*/  UMOV UR4, 0x40 ;  /* 0x0000004000047882 */ /* 0x000fe20000000000 */
[----:B------:R-:W-:Y:S01]  /*3030*/  NOP ;  /* 0x0000000000007918 */ /* 0x000fe20000000000 */
[----:B------:R-:W-:Y:S01]  /*3040*/  ULEA UR4, UR37, UR4, 0x18 ;  /* 0x0000000425047291 */ /* 0x000fe2000f8ec0ff */
[----:B------:R-:W-:Y:S02]  /*3050*/  UMOV UR5, 0x400 ;  /* 0x0000040000057882 */ /* 0x000fe40000000000 */
[----:B------:R-:W-:-:S06]  /*3060*/  ULEA UR37, UR37, UR5, 0x18 ;  /* 0x0000000525257291 */ /* 0x000fcc000f8ec0ff */
[----:B------:R-:W1:Y:S02]  /*3070*/  LDS.U8 R0, [UR4+0x1c] ;  /* 0x00001c04ff007984 */ /* 0x000e640008000000 */
[----:B-1----:R-:W-:-:S13]  /*3080*/  ISETP.NE.AND P0, PT, R0, RZ, PT ;  /* 0x000000ff0000720c */ /* 0x002fda0003f05270 */
[----:B------:R-:W-:Y:S05]  /*3090*/  @P0 BRA `(.L_x_58) ;  /* 0x0000000000580947 */ /* 0x000fea0003800000 */
[----:B------:R-:W-:-:S13]  /*30a0*/  ELECT P0, URZ, PT ;  /* 0x0000000000ff782f */ /* 0x000fda0003800000 */
[----:B------:R-:W-:Y:S05]  /*30b0*/  @!P0 BRA `(.L_x_59) ;  /* 0x0000000000608947 */ /* 0x000fea0003800000 */
[----:B------:R-:W-:Y:S01]  /*30c0*/  UMOV UR5, 0x10 ;  /* 0x0000001000057882 */ /* 0x000fe20000000000 */
[----:B------:R-:W-:Y:S01]  /*30d0*/  HFMA2 R0, -RZ, RZ, 0, 5.9604644775390625e-08 ;  /* 0x00000001ff007431 */ /* 0x000fe200000001ff */
[----:B------:R-:W-:-:S03]  /*30e0*/  MOV R2, 0xffff ;  /* 0x0000ffff00027802 */ /* 0x000fc60000000f00 */
[----:B------:R-:W-:Y:S04]  /*30f0*/  DEPBAR.LE SB1, 0x36 ;  /* 0x00009d800000791a */ /* 0x000fe80000000000 */
[----:B------:R-:W1:Y:S02]  /*3100*/  UTCATOMSWS.FIND_AND_SET.ALIGN UP0, UR5, UR5 ;  /* 0x00000005000575e3 */ /* 0x000e640008000800 */
[----:B-1----:R-:W-:Y:S01]  /*3110*/  MOV R3, UR5 ;  /* 0x0000000500037c02 */ /* 0x002fe20008000f00 */
[----:B------:R-:W-:Y:S06]  /*3120*/  BRA.U UP0, `(.L_x_60) ;  /* 0x0000000100187547 */ /* 0x000fec000b800000 */
.L_x_61:
[----:B------:R-:W-:Y:S05]  /*3130*/  NANOSLEEP 0x64 ;  /* 0x000000640000795d */ /* 0x000fea0003800000 */
[----:B------:R-:W-:-:S05]  /*3140*/  UMOV UR5, 0x10 ;  /* 0x0000001000057882 */ /* 0x000fca0000000000 */
[----:B------:R-:W-:Y:S04]  /*3150*/  DEPBAR.LE SB1, 0x36 ;  /* 0x00009d800000791a */ /* 0x000fe80000000000 */
[----:B------:R-:W1:Y:S02]  /*3160*/  UTCATOMSWS.FIND_AND_SET.ALIGN UP0, UR5, UR5 ;  /* 0x00000005000575e3 */ /* 0x000e640008000800 */
[----:B-1----:R-:W-:Y:S01]  /*3170*/  MOV R3, UR5 ;  /* 0x0000000500037c02 */ /* 0x002fe20008000f00 */
[----:B------:R-:W-:Y:S05]  /*3180*/  BRA.U !UP0, `(.L_x_61) ;  /* 0xfffffffd08e87547 */ /* 0x000fea000b83ffff */
.L_x_60:
[-C--:B------:R-:W-:Y:S02]  /*3190*/  SHF.L.U32 R2, R2, R3.reuse, RZ ;  /* 0x0000000302027219 */ /* 0x080fe400000006ff */
[----:B------:R-:W-:Y:S01]  /*31a0*/  SHF.L.U32 R0, R0, R3, RZ ;  /* 0x0000000300007219 */ /* 0x000fe200000006ff */
[----:B------:R-:W-:Y:S02]  /*31b0*/  IMAD.SHL.U32 R3, R3, 0x20, RZ ;  /* 0x0000002003037824 */ /* 0x000fe400078e00ff */
[----:B------:R1:W-:Y:S04]  /*31c0*/  ATOMS.OR RZ, [UR4+0x14], R2 ;  /* 0x00001402ffff798c */ /* 0x0003e8000b000004 */
[----:B------:R1:W-:Y:S04]  /*31d0*/  ATOMS.OR RZ, [UR4+0x18], R0 ;  /* 0x00001800ffff798c */ /* 0x0003e8000b000004 */
[----:B------:R1:W-:Y:S01]  /*31e0*/  STS [UR37+0x1c0], R3 ;  /* 0x0001c003ff007988 */ /* 0x0003e20008000825 */
[----:B------:R-:W-:Y:S05]  /*31f0*/  BRA `(.L_x_59) ;  /* 0x0000000000107947 */ /* 0x000fea0003800000 */
.L_x_58:
[----:B------:R-:W-:Y:S02]  /*3200*/  MOV R0, 0xffffffff ;  /* 0xffffffff00007802 */ /* 0x000fe40000000f00 */
[----:B------:R-:W-:-:S03]  /*3210*/  MOV R2, 0x3240 ;  /* 0x0000324000027802 */ /* 0x000fc60000000f00 */
[----:B------:R1:W-:Y:S04]  /*3220*/  STS [UR37+0x1c0], R0 ;  /* 0x0001c000ff007988 */ /* 0x0003e80008000825 */
[----:B-1-3-5:R-:W-:Y:S05]  /*3230*/  CALL.REL.NOINC `($__internal_1_$__cuda_sm10x_tcgen05_guardrail_trap_phase_invalid_during_alloc) ;  /* 0x0000006c00807944 */ /* 0x02afea0003c00000 */
.L_x_59:
[----:B------:R-:W-:Y:S05]  /*3240*/  WARPSYNC.ALL ;  /* 0x0000000000007948 */ /* 0x000fea0003800000 */
[----:B------:R-:W2:Y:S01]  /*3250*/  S2UR UR6, SR_CgaCtaId ;  /* 0x00000000000679c3 */ /* 0x000ea20000008800 */
[----:B------:R-:W-:Y:S01]  /*3260*/  UMOV UR4, 0x400 ;  /* 0x0000040000047882 */ /* 0x000fe20000000000 */
[----:B------:R-:W-:-:S06]  /*3270*/  NOP ;  /* 0x0000000000007918 */ /* 0x000fcc0000000000 */
[----:B------:R-:W-:Y:S06]  /*3280*/  BAR.ARV 0x6, 0xa0 ;  /* 0x0182800000007b1d */ /* 0x000fec0000002000 */
[----:B------:R-:W4:Y:S01]  /*3290*/  LDCU UR7, c[0x0][0x38c] ;  /* 0x00007180ff0777ac */ /* 0x000f220008000800 */
[----:B------:R-:W-:Y:S01]  /*32a0*/  IMAD.MOV.U32 R11, RZ, RZ, 0x1 ;  /* 0x00000001ff0b7424 */ /* 0x000fe200078e00ff */
[----:B------:R-:W-:Y:S01]  /*32b0*/  CS2R R8, SRZ ;  /* 0x0000000000087805 */ /* 0x000fe2000001ff00 */
[----:B------:R-:W-:Y:S01]  /*32c0*/  IMAD.MOV.U32 R10, RZ, RZ, RZ ;  /* 0x000000ffff0a7224 */ /* 0x000fe200078e00ff */
[----:B------:R-:W-:Y:S01]  /*32d0*/  UMOV UR18, URZ ;  /* 0x000000ff00127c82 */ /* 0x000fe20008000000 */
[----:B------:R-:W-:Y:S01]  /*32e0*/  UMOV UR17, URZ ;  /* 0x000000ff00117c82 */ /* 0x000fe20008000000 */
[----:B------:R-:W-:Y:S01]  /*32f0*/  UMOV UR22, 0x0 ;  /* 0x0000000000167882 */ /* 0x000fe20000000000 */
[----:B------:R-:W-:Y:S01]  /*3300*/  UMOV UR23, 0x8200010 ;  /* 0x0820001000177882 */ /* 0x000fe20000000000 */
[----:B------:R-:W-:Y:S01]  /*3310*/  UMOV UR20, 0x0 ;  /* 0x0000000000147882 */ /* 0x000fe20000000000 */
[----:B------:R-:W-:Y:S01]  /*3320*/  UMOV UR21, 0x8200010 ;  /* 0x0820001000157882 */ /* 0x000fe20000000000 */
[----:B--2---:R-:W-:Y:S01]  /*3330*/  ULEA UR6, UR6, UR4, 0x18 ;  /* 0x0000000406067291 */ /* 0x004fe2000f8ec0ff */
[----:B------:R-:W2:Y:S03]  /*3340*/  LDCU UR4, c[0x0][0x38c] ;  /* 0x00007180ff0477ac */ /* 0x000ea60008000800 */
[----:B------:R-:W-:-:S02]  /*3350*/  UIADD3 UR11, UPT, UPT, UR6, 0x8400, URZ ;  /* 0x00008400060b7890 */ /* 0x000fc4000fffe0ff */
[----:B----4-:R-:W-:-:S03]  /*3360*/  UIADD3 UR7, UPT, UPT, UR7, 0x1f, URZ ;  /* 0x0000001f07077890 */ /* 0x010fc6000fffe0ff */
[----:B-1----:R-:W1:Y:S01]  /*3370*/  LDS R0, [UR6+0x1c0] ;  /* 0x0001c006ff007984 */ /* 0x002e620008000800 */
[----:B------:R-:W-:Y:S02]  /*3380*/  UIADD3 UR12, UPT, UPT, UR6, 0x20400, URZ ;  /* 0x00020400060c7890 */ /* 0x000fe4000fffe0ff */
[----:B------:R-:W-:Y:S02]  /*3390*/  USHF.R.S32.HI UR5, URZ, 0x1f, UR7 ;  /* 0x0000001fff057899 */ /* 0x000fe40008011407 */
[----:B------:R-:W-:Y:S02]  /*33a0*/  USHF.R.U32.HI UR11, URZ, 0x4, UR11 ;  /* 0x00000004ff0b7899 */ /* 0x000fe4000801160b */
[----:B------:R-:W-:Y:S02]  /*33b0*/  ULEA.HI UR5, UR5, UR7, URZ, 0x5 ;  /* 0x0000000705057291 */ /* 0x000fe4000f8f28ff */
[----:B------:R-:W-:Y:S02]  /*33c0*/  USHF.R.U32.HI UR12, URZ, 0x4, UR12 ;  /* 0x00000004ff0c7899 */ /* 0x000fe4000801160c */
[----:B------:R-:W-:-:S02]  /*33d0*/  USHF.R.S32.HI UR5, URZ, 0x5, UR5 ;  /* 0x00000005ff057899 */ /* 0x000fc40008011405 */
[----:B------:R-:W-:Y:S02]  /*33e0*/  ULOP3.LUT UR11, UR11, 0x3fff, URZ, 0xc0, !UPT ;  /* 0x00003fff0b0b7892 */ /* 0x000fe4000f8ec0ff */
[----:B------:R-:W-:Y:S02]  /*33f0*/  UISETP.LT.AND UP0, UPT, UR5, 0x1, UPT ;  /* 0x000000010500788c */ /* 0x000fe4000bf01270 */
[----:B------:R-:W-:Y:S02]  /*3400*/  ULOP3.LUT UR12, UR12, 0x3fff, URZ, 0xc0, !UPT ;  /* 0x00003fff0c0c7892 */ /* 0x000fe4000f8ec0ff */
[----:B------:R-:W-:Y:S02]  /*3410*/  USEL UR10, UR5, 0x1, !UP0 ;  /* 0x00000001050a7887 */ /* 0x000fe4000c000000 */
[----:B------:R-:W-:Y:S02]  /*3420*/  ULOP3.LUT UR11, UR11, 0x10000, URZ, 0xfc, !UPT ;  /* 0x000100000b0b7892 */ /* 0x000fe4000f8efcff */
[----:B------:R-:W-:-:S02]  /*3430*/  ULOP3.LUT UR12, UR12, 0x10000, URZ, 0xfc, !UPT ;  /* 0x000100000c0c7892 */ /* 0x000fc4000f8efcff */
[----:B------:R-:W-:Y:S02]  /*3440*/  UIADD3 UR10, UPT, UPT, -UR10, URZ, URZ ;  /* 0x000000ff0a0a7290 */ /* 0x000fe4000fffe1ff */
[----:B--2---:R-:W-:Y:S01]  /*3450*/  UISETP.GE.AND UP3, UPT, UR4, 0x1, UPT ;  /* 0x000000010400788c */ /* 0x004fe2000bf66270 */
[----:B-1----:R-:W-:-:S15]  /*3460*/  R2UR UR19, R0 ;  /* 0x00000000001372ca */ /* 0x002fde00000e0000 */
.L_x_68:
[----:B------:R-:W-:Y:S02]  /*3470*/  LEA R0, R10, UR6, 0x3 ;  /* 0x000000060a007c11 */ /* 0x000fe4000f8e18ff */
[----:B------:R-:W-:Y:S02]  /*3480*/  SHF.L.U32 R2, R9, 0x1f, RZ ;  /* 0x0000001f09027819 */ /* 0x000fe400000006ff */
[----:B------:R-:W-:Y:S01]  /*3490*/  PLOP3.LUT P0, PT, PT, PT, UP3, 0x80, 0x8 ;  /* 0x000000000008781c */ /* 0x000fe20003f0f038 */
[----:B------:R-:W-:Y:S01]  /*34a0*/  VIADD R3, R0, 0x120 ;  /* 0x0000012000037836 */ /* 0x000fe20000000000 */
[----:B-1----:R-:W1:Y:S02]  /*34b0*/  SYNCS.PHASECHK.TRANS64.TRYWAIT P1, [R0+URZ+0x110], R2 ;  /* 0x00011002000075a7 */ /* 0x002e6400080211ff */
[----:B-1--4-:R-:W-:Y:S09]  /*34c0*/  @!P1 BRA `(.L_x_62) ;  /* 0x0000006000dc9947 */ /* 0x012ff20003800000 */
.L_x_171:
[----:B------:R-:W-:Y:S01]  /*34d0*/  LEA R4, R10, UR6, 0x4 ;  /* 0x000000060a047c11 */ /* 0x000fe2000f8e20ff */
[----:B------:R-:W-:Y:S01]  /*34e0*/  @UP3 ULEA UR4, UR17, UR6, 0x3 ;  /* 0x0000000611043291 */ /* 0x000fe2000f8e18ff */
[----:B------:R-:W-:Y:S01]  /*34f0*/  PLOP3.LUT P2, PT, PT, PT, PT, 0x80, 0x8 ;  /* 0x000000000008781c */ /* 0x000fe20003f4f070 */
[----:B------:R-:W-:Y:S01]  /*3500*/  ULEA UR8, UR18, UR6, 0x3 ;  /* 0x0000000612087291 */ /* 0x000fe2000f8e18ff */
[----:B------:R-:W-:Y:S01]  /*3510*/  PRMT R3, RZ, 0x654, R3 ;  /* 0x00000654ff037816 */ /* 0x000fe20000000003 */
[----:B------:R-:W-:Y:S01]  /*3520*/  ULEA UR9, UR18, UR19, 0x7 ;  /* 0x0000001312097291 */ /* 0x000fe2000f8e38ff */
[----:B------:R-:W2:Y:S01]  /*3530*/  LDS.128 R4, [R4+0x1a0] ;  /* 0x0001a00004047984 */ /* 0x000ea20000000c00 */
[----:B-1----:R-:W-:Y:S02]  /*3540*/  @P0 SHF.L.U32 R2, R8, 0x1f, RZ ;  /* 0x0000001f08020819 */ /* 0x002fe400000006ff */
[----:B------:R-:W-:Y:S01]  /*3550*/  SHF.L.U32 R0, R11, 0x1f, RZ ;  /* 0x0000001f0b007819 */ /* 0x000fe200000006ff */
[----:B------:R-:W-:Y:S01]  /*3560*/  @!PT LDS RZ, [RZ] ;  /* 0x00000000fffff984 */ /* 0x000fe20000000800 */
[----:B------:R-:W-:Y:S01]  /*3570*/  @!PT LDS RZ, [RZ] ;  /* 0x00000000fffff984 */ /* 0x000fe20000000800 */
[----:B------:R-:W-:Y:S01]  /*3580*/  @!PT LDS RZ, [RZ] ;  /* 0x00000000fffff984 */ /* 0x000fe20000000800 */
[----:B------:R-:W-:Y:S01]  /*3590*/  @!PT LDS RZ, [RZ] ;  /* 0x00000000fffff984 */ /* 0x000fe20000000800 */
[----:B------:R1:W-:Y:S06]  /*35a0*/  MEMBAR.ALL.CTA ;  /* 0x0000000000007992 */ /* 0x0003ec0000008000 */
[----:B-1----:R-:W1:Y:S02]  /*35b0*/  FENCE.VIEW.ASYNC.S ;  /* 0x00000000000073c6 */ /* 0x002e640000000000 */
[----:B-1----:R1:W-:Y:S01]  /*35c0*/  SYNCS.ARRIVE.TRANS64.RED.A1T0 RZ, [R3+URZ], RZ ;  /* 0x000000ff03ff79a7 */ /* 0x0023e200081004ff */
[----:B------:R1:W4:Y:S01]  /*35d0*/  @P0 SYNCS.PHASECHK.TRANS64.TRYWAIT P2, [UR4], R2 ;  /* 0x00000002ff0005a7 */ /* 0x0003220008041104 */
[----:B--2---:R-:W-:Y:S01]  /*35e0*/  LOP3.LUT P1, RZ, R6, 0x1, RZ, 0xc0, !PT ;  /* 0x0000000106ff7812 */ /* 0x004fe2000782c0ff */
[----:B------:R-:W2:Y:S02]  /*35f0*/  SYNCS.PHASECHK.TRANS64.TRYWAIT P0, [UR8+0x150], R0 ;  /* 0x00015000ff0075a7 */ /* 0x000ea40008001108 */
[----:B-12-4-:R-:W-:Y:S10]  /*3600*/  @!P0 BRA `(.L_x_63) ;  /* 0x0000006000a08947 */ /* 0x016ff40003800000 */
.L_x_173:
[----:B------:R-:W-:Y:S01]  /*3610*/  IADD3 R10, PT, PT, R10, 0x1, RZ ;  /* 0x000000010a0a7810 */ /* 0x000fe20007ffe0ff */
[----:B------:R-:W-:Y:S06]  /*3620*/  BRA.U !UP3, `(.L_x_64) ;  /* 0x000000010b987547 */ /* 0x000fec000b800000 */
[----:B------:R-:W-:Y:S01]  /*3630*/  UPLOP3.LUT UP4, UPT, UPT, UPT, UPT, 0x40, 0x4 ;  /* 0x000000000004789c */ /* 0x000fe20003f8e870 */
[----:B------:R-:W-:Y:S01]  /*3640*/  UMOV UR16, UR10 ;  /* 0x0000000a00107c82 */ /* 0x000fe20008000000 */
[----:B------:R-:W-:Y:S01]  /*3650*/  UMOV UR15, UR5 ;  /* 0x00000005000f7c82 */ /* 0x000fe20008000000 */
[----:B------:R-:W-:-:S08]  /*3660*/  UMOV UR14, UR17 ;  /* 0x00000011000e7c82 */ /* 0x000fd00008000000 */
.L_x_67:
[----:B------:R-:W-:Y:S02]  /*3670*/  UIADD3 UR16, UPT, UPT, UR16, 0x1, URZ ;  /* 0x0000000110107890 */ /* 0x000fe4000fffe0ff */
[----:B--2---:R-:W-:Y:S02]  /*3680*/  ULEA UR7, UR14, UR6, 0x3 ;  /* 0x000000060e077291 */ /* 0x004fe4000f8e18ff */
[----:B------:R-:W-:Y:S01]  /*3690*/  UISETP.NE.AND UP0, UPT, UR16, URZ, UPT ;  /* 0x000000ff1000728c */ /* 0x000fe2000bf05270 */
[----:B----4-:R-:W-:Y:S10]  /*36a0*/  @P2 BRA `(.L_x_65) ;  /* 0x00000000000c2947 */ /* 0x010ff40003800000 */
[----:B-1----:R-:W-:Y:S04]  /*36b0*/  SHF.L.U32 R2, R8, 0x1f, RZ ;  /* 0x0000001f08027819 */ /* 0x002fe800000006ff */
[----:B------:R-:W1:Y:S02]  /*36c0*/  SYNCS.PHASECHK.TRANS64.TRYWAIT P0, [UR7], R2 ;  /* 0x00000002ff0075a7 */ /* 0x000e640008001107 */
[----:B-1----:R-:W-:Y:S05]  /*36d0*/  @!P0 BRA `(.L_x_66) ;  /* 0x0000006000848947 */ /* 0x002fea0003800000 */
.L_x_65:
[----:B------:R-:W-:Y:S01]  /*36e0*/  UISETP.NE.AND UP1, UPT, UR15, 0x1, UPT ;  /* 0x000000010f00788c */ /* 0x000fe2000bf25270 */
[----:B------:R-:W-:Y:S01]  /*36f0*/  PLOP3.LUT P2, PT, PT, PT, PT, 0x80, 0x8 ;  /* 0x000000000008781c */ /* 0x000fe20003f4f070 */
[----:B------:R-:W-:Y:S02]  /*3700*/  UIADD3 UR17, UPT, UPT, UR14, 0x1, URZ ;  /* 0x000000010e117890 */ /* 0x000fe4000fffe0ff */
[----:B------:R-:W-:Y:S02]  /*3710*/  ULEA UR24, UR14, UR12, 0x9 ;  /* 0x0000000c0e187291 */ /* 0x000fe4000f8e48ff */
[----:B------:R-:W-:Y:S01]  /*3720*/  UISETP.NE.AND UP2, UPT, UR17, 0xc, UPT ;  /* 0x0000000c1100788c */ /* 0x000fe2000bf45270 */
[----:B------:R-:W-:Y:S01]  /*3730*/  PLOP3.LUT P0, PT, PT, PT, UP1, 0x80, 0x8 ;  /* 0x000000000008781c */ /* 0x000fe20003f0f018 */
[----:B------:R-:W-:Y:S02]  /*3740*/  ULEA UR26, UR14, UR11, 0x9 ;  /* 0x0000000b0e1a7291 */ /* 0x000fe4000f8e48ff */
[----:B------:R-:W-:Y:S02]  /*3750*/  USEL UR13, URZ, 0x1, UP2 ;  /* 0x00000001ff0d7887 */ /* 0x000fe40009000000 */
[----:B------:R-:W-:Y:S02]  /*3760*/  USEL UR17, UR17, URZ, UP2 ;  /* 0x000000ff11117287 */ /* 0x000fe40009000000 */
[----:B------:R-:W-:Y:S02]  /*3770*/  UIADD3 UR30, UPT, UPT, UR24, 0x2, URZ ;  /* 0x00000002181e7890 */ /* 0x000fe4000fffe0ff */
[----:B------:R-:W-:Y:S01]  /*3780*/  @UP1 ULEA UR4, UR17, UR6, 0x3 ;  /* 0x0000000611041291 */ /* 0x000fe2000f8e18ff */
[----:B------:R-:W-:Y:S01]  /*3790*/  LOP3.LUT R8, R8, UR13, RZ, 0x3c, !PT ;  /* 0x0000000d08087c12 */ /* 0x000fe2000f8e3cff */
[----:B------:R-:W-:Y:S02]  /*37a0*/  UIADD3 UR28, UPT, UPT, UR26, 0x2, URZ ;  /* 0x000000021a1c7890 */ /* 0x000fe4000fffe0ff */
[----:B------:R-:W-:Y:S01]  /*37b0*/  UIADD3 UR7, UPT, UPT, UR7, 0x60, URZ ;  /* 0x0000006007077890 */ /* 0x000fe2000fffe0ff */
[----:B-1----:R-:W-:Y:S01]  /*37c0*/  @P0 SHF.L.U32 R0, R8, 0x1f, RZ ;  /* 0x0000001f08000819 */ /* 0x002fe200000006ff */
[----:B------:R-:W-:Y:S01]  /*37d0*/  UMOV UR25, 0x80004020 ;  /* 0x8000402000197882 */ /* 0x000fe20000000000 */
[----:B------:R-:W-:Y:S01]  /*37e0*/  UMOV UR27, 0x80004020 ;  /* 0x80004020001b7882 */ /* 0x000fe20000000000 */
[----:B------:R-:W-:Y:S01]  /*37f0*/  UMOV UR31, 0x80004020 ;  /* 0x80004020001f7882 */ /* 0x000fe20000000000 */
[----:B------:R2:W4:Y:S01]  /*3800*/  @P0 SYNCS.PHASECHK.TRANS64.TRYWAIT P2, [UR4], R0 ;  /* 0x00000000ff0005a7 */ /* 0x0005220008041104 */
[----:B------:R-:W-:Y:S01]  /*3810*/  UIADD3 UR15, UPT, UPT, UR15, -0x1, URZ ;  /* 0xffffffff0f0f7890 */ /* 0x000fe2000fffe0ff */
[----:B------:R2:W-:Y:S01]  /*3820*/  UTCHMMA gdesc[UR26], gdesc[UR24], tmem[UR9], tmem[UR22], idesc[UR23], UP4 ;  /* 0x00ff16181a0075ea */ /* 0x0005e2000a000009 */
[----:B------:R-:W-:Y:S01]  /*3830*/  UPLOP3.LUT UP4, UPT, UPT, UPT, UPT, 0x80, 0x8 ;  /* 0x000000000008789c */ /* 0x000fe20003f8f070 */
[----:B------:R-:W-:Y:S01]  /*3840*/  UMOV UR29, 0x80004020 ;  /* 0x80004020001d7882 */ /* 0x000fe20000000000 */
[----:B------:R-:W-:Y:S01]  /*3850*/  UMOV UR14, UR17 ;  /* 0x00000011000e7c82 */ /* 0x000fe20008000000 */
[----:B------:R2:W-:Y:S01]  /*3860*/  UTCHMMA gdesc[UR28], gdesc[UR30], tmem[UR9], tmem[UR20], idesc[UR21], UPT ;  /* 0x00ff141e1c0075ea */ /* 0x0005e2000b800009 */
[----:B------:R2:W-:Y:S01]  /*3870*/  UTCBAR [UR7], URZ ;  /* 0x000000ff070073e9 */ /* 0x0005e200080000ff */
[----:B------:R-:W-:Y:S06]  /*3880*/  BRA.U UP0, `(.L_x_67) ;  /* 0xfffffffd00787547 */ /* 0x000fec000b83ffff */
.L_x_64:
[----:B------:R-:W-:Y:S01]  /*3890*/  UIADD3 UR18, UPT, UPT, UR18, 0x1, URZ ;  /* 0x0000000112127890 */ /* 0x000fe2000fffe0ff */
[C---:B------:R-:W-:Y:S01]  /*38a0*/  ISETP.NE.AND P0, PT, R10.reuse, 0x2, PT ;  /* 0x000000020a00780c */ /* 0x040fe20003f05270 */
[----:B------:R-:W-:Y:S02]  /*38b0*/  UIADD3 UR8, UPT, UPT, UR8, 0x130, URZ ;  /* 0x0000013008087890 */ /* 0x000fe4000fffe0ff */
[----:B------:R-:W-:Y:S01]  /*38c0*/  UISETP.NE.AND UP0, UPT, UR18, 0x4, UPT ;  /* 0x000000041200788c */ /* 0x000fe2000bf05270 */
[----:B-12---:R-:W-:Y:S02]  /*38d0*/  SEL R0, RZ, 0x1, P0 ;  /* 0x00000001ff007807 */ /* 0x006fe40000000000 */
[----:B------:R-:W-:Y:S01]  /*38e0*/  SEL R10, R10, RZ, P0 ;  /* 0x000000ff0a0a7207 */ /* 0x000fe20000000000 */
[----:B------:R-:W-:Y:S01]  /*38f0*/  USEL UR4, URZ, 0x1, UP0 ;  /* 0x00000001ff047887 */ /* 0x000fe20008000000 */
[----:B------:R-:W-:Y:S01]  /*3900*/  LOP3.LUT R9, R9, R0, RZ, 0x3c, !PT ;  /* 0x0000000009097212 */ /* 0x000fe200078e3cff */
[----:B------:R-:W-:Y:S01]  /*3910*/  USEL UR18, UR18, URZ, UP0 ;  /* 0x000000ff12127287 */ /* 0x000fe20008000000 */
[----:B------:R1:W-:Y:S03]  /*3920*/  UTCBAR [UR8], URZ ;  /* 0x000000ff080073e9 */ /* 0x0003e600080000ff */
[----:B------:R-:W-:Y:S01]  /*3930*/  LOP3.LUT R11, R11, UR4, RZ, 0x3c, !PT ;  /* 0x000000040b0b7c12 */ /* 0x000fe2000f8e3cff */
[----:B------:R-:W-:Y:S07]  /*3940*/  @P1 BRA `(.L_x_68) ;  /* 0xfffffff800c81947 */ /* 0x000fee000383ffff */
[----:B------:R-:W2:Y:S01]  /*3950*/  S2UR UR4, SR_CgaCtaId ;  /* 0x00000000000479c3 */ /* 0x000ea20000008800 */
[----:B------:R-:W-:Y:S01]  /*3960*/  ELECT P0, URZ, PT ;  /* 0x0000000000ff782f */ /* 0x000fe20003800000 */
[----:B------:R-:W-:Y:S01]  /*3970*/  IMAD.MOV.U32 R0, RZ, RZ, 0x1 ;  /* 0x00000001ff007424 */ /* 0x000fe200078e00ff */
[----:B------:R-:W-:Y:S01]  /*3980*/  UIADD3 UR6, UPT, UPT, UR6, 0x150, URZ ;  /* 0x0000015006067890 */ /* 0x000fe2000fffe0ff */
[----:B------:R-:W-:Y:S01]  /*3990*/  SHF.L.U32 R2, R11, 0x1f, RZ ;  /* 0x0000001f0b027819 */ /* 0x000fe200000006ff */
[----:B------:R-:W-:-:S03]  /*39a0*/  UMOV UR5, 0x40 ;  /* 0x0000004000057882 */ /* 0x000fc60000000000 */
[----:B------:R-:W-:Y:S01]  /*39b0*/  UVIRTCOUNT.DEALLOC.SMPOOL 0x80 ;  /* 0x000000800000784c */ /* 0x000fe20000000000 */
[----:B--2---:R-:W-:Y:S02]  /*39c0*/  ULEA UR4, UR4, UR5, 0x18 ;  /* 0x0000000504047291 */ /* 0x004fe4000f8ec0ff */
[----:B------:R-:W-:-:S07]  /*39d0*/  ULEA UR5, UR18, UR6, 0x3 ;  /* 0x0000000612057291 */ /* 0x000fce000f8e18ff */
[----:B------:R2:W-:Y:S02]  /*39e0*/  @P0 STS.U8 [UR4+0x1c], R0 ;  /* 0x00001c00ff000988 */ /* 0x0005e40008000004 */
[----:B------:R-:W3:Y:S02]  /*39f0*/  SYNCS.PHASECHK.TRANS64.TRYWAIT P0, [UR5], R2 ;  /* 0x00000002ff0075a7 */ /* 0x000ee40008001105 */
[----:B--23--:R-:W-:Y:S05]  /*3a00*/  @!P0 BRA `(.L_x_69) ;  /* 0x0000005c00d08947 */ /* 0x00cfea0003800000 */
.L_x_176:
[----:B------:R-:W-:-:S04]  /*3a10*/  UIADD3 UR7, UPT, UPT, UR18, 0x1, URZ ;  /* 0x0000000112077890 */ /* 0x000fc8000fffe0ff */
[----:B------:R-:W-:-:S04]  /*3a20*/  UISETP.NE.AND UP0, UPT, UR7, 0x4, UPT ;  /* 0x000000040700788c */ /* 0x000fc8000bf05270 */
[----:B-1----:R-:W-:Y:S02]  /*3a30*/  USEL UR8, URZ, 0x1, UP0 ;  /* 0x00000001ff087887 */ /* 0x002fe40008000000 */
[----:B------:R-:W-:-:S04]  /*3a40*/  USEL UR7, UR7, URZ, UP0 ;  /* 0x000000ff07077287 */ /* 0x000fc80008000000 */
[----:B------:R-:W-:Y:S01]  /*3a50*/  ULEA UR5, UR7, UR6, 0x3 ;  /* 0x0000000607057291 */ /* 0x000fe2000f8e18ff */
[----:B--2---:R-:W-:-:S04]  /*3a60*/  LOP3.LUT R2, R11, UR8, RZ, 0x3c, !PT ;  /* 0x000000080b027c12 */ /* 0x004fc8000f8e3cff */
[----:B------:R-:W-:-:S04]  /*3a70*/  SHF.L.U32 R3, R2, 0x1f, RZ ;  /* 0x0000001f02037819 */ /* 0x000fc800000006ff */
[----:B------:R-:W1:Y:S02]  /*3a80*/  SYNCS.PHASECHK.TRANS64.TRYWAIT P0, [UR5], R3 ;  /* 0x00000003ff0075a7 */ /* 0x000e640008001105 */
[----:B-1----:R-:W-:Y:S05]  /*3a90*/  @!P0 BRA `(.L_x_70) ;  /* 0x0000005c00c48947 */ /* 0x002fea0003800000 */
.L_x_178:
        /* <DEDUP_REMOVED lines=9> */
.L_x_180:
[----:B------:R-:W-:-:S04]  /*3b30*/  UIADD3 UR7, UPT, UPT, UR7, 0x1, URZ ;  /* 0x0000000107077890 */ /* 0x000fc8000fffe0ff */
[----:B------:R-:W-:-:S04]  /*3b40*/  UISETP.NE.AND UP0, UPT, UR7, 0x4, UPT ;  /* 0x000000040700788c */ /* 0x000fc8000bf05270 */
[----:B------:R-:W-:Y:S02]  /*3b50*/  USEL UR5, URZ, 0x1, UP0 ;  /* 0x00000001ff057887 */ /* 0x000fe40008000000 */
[----:B------:R-:W-:-:S04]  /*3b60*/  USEL UR7, UR7, URZ, UP0 ;  /* 0x000000ff07077287 */ /* 0x000fc80008000000 */
[----:B------:R-:W-:Y:S01]  /*3b70*/  ULEA UR7, UR7, UR6, 0x3 ;  /* 0x0000000607077291 */ /* 0x000fe2000f8e18ff */
[----:B------:R-:W-:-:S04]  /*3b80*/  LOP3.LUT R2, R2, UR5, RZ, 0x3c, !PT ;  /* 0x0000000502027c12 */ /* 0x000fc8000f8e3cff */
[----:B------:R-:W-:-:S04]  /*3b90*/  SHF.L.U32 R2, R2, 0x1f, RZ ;  /* 0x0000001f02027819 */ /* 0x000fc800000006ff */
[----:B------:R-:W2:Y:S02]  /*3ba0*/  SYNCS.PHASECHK.TRANS64.TRYWAIT P0, [UR7], R2 ;  /* 0x00000002ff0075a7 */ /* 0x000ea40008001107 */
[----:B--2---:R-:W-:Y:S05]  /*3bb0*/  @!P0 BRA `(.L_x_72) ;  /* 0x0000005c00ac8947 */ /* 0x004fea0003800000 */
.L_x_182:
[----:B------:R-:W-:Y:S01]  /*3bc0*/  NOP ;  /* 0x0000000000007918 */ /* 0x000fe20000000000 */
[----:B-1----:R-:W1:Y:S01]  /*3bd0*/  LDS R0, [UR4+0x14] ;  /* 0x00001404ff007984 */ /* 0x002e620008000800 */
[----:B------:R-:W-:Y:S01]  /*3be0*/  ULOP3.LUT UR6, UR19, 0xffff, URZ, 0xc0, !UPT ;  /* 0x0000ffff13067892 */ /* 0x000fe2000f8ec0ff */
[----:B------:R-:W-:Y:S01]  /*3bf0*/  UMOV UR8, 0xffff ;  /* 0x0000ffff00087882 */ /* 0x000fe20000000000 */
[----:B------:R-:W-:Y:S02]  /*3c00*/  UMOV UR5, 0x1 ;  /* 0x0000000100057882 */ /* 0x000fe40000000000 */
[----:B------:R-:W-:-:S04]  /*3c10*/  USHF.R.U32.HI UR6, URZ, 0x5, UR6 ;  /* 0x00000005ff067899 */ /* 0x000fc80008011606 */
[----:B------:R-:W-:Y:S02]  /*3c20*/  USHF.L.U32 UR8, UR8, UR6, URZ ;  /* 0x0000000608087299 */ /* 0x000fe400080006ff */
[----:B------:R-:W-:-:S04]  /*3c30*/  USHF.L.U32 UR5, UR5, UR6, URZ ;  /* 0x0000000605057299 */ /* 0x000fc800080006ff */
[----:B-1----:R-:W-:-:S04]  /*3c40*/  LOP3.LUT R0, R0, UR8, RZ, 0xc0, !PT ;  /* 0x0000000800007c12 */ /* 0x002fc8000f8ec0ff */
[----:B------:R-:W-:-:S13]  /*3c50*/  ISETP.NE.AND P0, PT, R0, UR8, PT ;  /* 0x0000000800007c0c */ /* 0x000fda000bf05270 */
[----:B------:R-:W-:Y:S05]  /*3c60*/  @P0 BRA `(.L_x_73) ;  /* 0x0000000000580947 */ /* 0x000fea0003800000 */
[----:B------:R-:W1:Y:S02]  /*3c70*/  LDS R0, [UR4+0x18] ;  /* 0x00001804ff007984 */ /* 0x000e640008000800 */
[----:B-1----:R-:W-:-:S04]  /*3c80*/  LOP3.LUT R0, R0, UR5, RZ, 0xc0, !PT ;  /* 0x0000000500007c12 */ /* 0x002fc8000f8ec0ff */
[----:B------:R-:W-:-:S13]  /*3c90*/  ISETP.NE.AND P0, PT, R0, UR5, PT ;  /* 0x0000000500007c0c */ /* 0x000fda000bf05270 */
[----:B------:R-:W-:Y:S05]  /*3ca0*/  @P0 BRA `(.L_x_74) ;  /* 0x00000000003c0947 */ /* 0x000fea0003800000 */
[----:B------:R-:W1:Y:S01]  /*3cb0*/  S2R R2, SR_LANEID ;  /* 0x0000000000027919 */ /* 0x000e620000000000 */
[----:B------:R-:W-:Y:S01]  /*3cc0*/  ULOP3.LUT UR8, URZ, UR8, URZ, 0x33, !UPT ;  /* 0x00000008ff087292 */ /* 0x000fe2000f8e33ff */
[----:B------:R-:W-:Y:S02]  /*3cd0*/  VOTEU.ANY UR7, UPT, PT ;  /* 0x0000000000077886 */ /* 0x000fe400038e0100 */
[----:B------:R-:W-:-:S03]  /*3ce0*/  UFLO.U32 UR7, UR7 ;  /* 0x00000007000772bd */ /* 0x000fc600080e0000 */
[----:B------:R-:W-:-:S04]  /*3cf0*/  IMAD.U32 R0, RZ, RZ, UR8 ;  /* 0x00000008ff007e24 */ /* 0x000fc8000f8e00ff */
[----:B------:R2:W3:Y:S02]  /*3d00*/  REDUX UR6, R0 ;  /* 0x00000000000673c4 */ /* 0x0004e40000000000 */
[----:B------:R1:W-:Y:S02]  /*3d10*/  UTCATOMSWS.AND URZ, UR8 ;  /* 0x0000000800ff79e3 */ /* 0x0003e40008000000 */
[----:B-1----:R-:W-:Y:S02]  /*3d20*/  ISETP.EQ.U32.AND P0, PT, R2, UR7, PT ;  /* 0x0000000702007c0c */ /* 0x002fe4000bf02070 */
[----:B--2---:R-:W-:Y:S02]  /*3d30*/  LOP3.LUT R0, RZ, UR5, RZ, 0x33, !PT ;  /* 0x00000005ff007c12 */ /* 0x004fe4000f8e33ff */
[----:B---3--:R-:W-:Y:S02]  /*3d40*/  MOV R2, UR6 ;  /* 0x0000000600027c02 */ /* 0x008fe40008000f00 */
[----:B------:R-:W1:Y:S07]  /*3d50*/  REDUX UR5, R0 ;  /* 0x00000000000573c4 */ /* 0x000e6e0000000000 */
[----:B------:R2:W-:Y:S01]  /*3d60*/  @P0 ATOMS.AND RZ, [UR4+0x14], R2 ;  /* 0x00001402ffff098c */ /* 0x0005e2000a800004 */
[----:B-1----:R-:W-:-:S05]  /*3d70*/  IMAD.U32 R0, RZ, RZ, UR5 ;  /* 0x00000005ff007e24 */ /* 0x002fca000f8e00ff */
[----:B------:R2:W-:Y:S01]  /*3d80*/  @P0 ATOMS.AND RZ, [UR4+0x18], R0 ;  /* 0x00001800ffff098c */ /* 0x0005e2000a800004 */
[----:B------:R-:W-:Y:S05]  /*3d90*/  BRA `(.L_x_75) ;  /* 0x0000000000147947 */ /* 0x000fea0003800000 */
.L_x_74:
[----:B------:R-:W-:Y:S02]  /*3da0*/  MOV R2, 0x3dc0 ;  /* 0x00003dc000027802 */ /* 0x000fe40000000f00 */
[----:B----45:R-:W-:Y:S05]  /*3db0*/  CALL.REL.NOINC `($__internal_0_$__cuda_sm10x_tcgen05_guardrail_trap_col_being_dealloced_not_returned_by_alloc) ;  /* 0x0000006000947944 */ /* 0x030fea0003c00000 */
[----:B------:R-:W-:Y:S05]  /*3dc0*/  BRA `(.L_x_75) ;  /* 0x0000000000087947 */ /* 0x000fea0003800000 */
.L_x_73:
[----:B------:R-:W-:Y:S02]  /*3dd0*/  MOV R2, 0x3df0 ;  /* 0x00003df000027802 */ /* 0x000fe40000000f00 */
[----:B----45:R-:W-:Y:S05]  /*3de0*/  CALL.REL.NOINC `($__internal_2_$__cuda_sm10x_tcgen05_guardrail_trap_unallocated_columns_being_dealloced) ;  /* 0x0000006000a07944 */ /* 0x030fea0003c00000 */
.L_x_75:
[----:B------:R-:W-:Y:S01]  /*3df0*/  NOP ;  /* 0x0000000000007918 */ /* 0x000fe20000000000 */
[----:B------:R-:W-:Y:S05]  /*3e00*/  EXIT ;  /* 0x000000000000794d */ /* 0x000fea0003800000 */
.L_x_57:
[----:B------:R-:W-:-:S09]  /*3e10*/  UISETP.NE.OR UP2, UPT, UR8, 0x3, !UP2 ;  /* 0x000000030800788c */ /* 0x000fd2000d745670 */
[----:B------:R-:W-:Y:S05]  /*3e20*/  BRA.U UP2, `(.L_x_76) ;  /* 0x0000001102087547 */ /* 0x000fea000b800000 */
[----:B------:R-:W1:Y:S01]  /*3e30*/  LDC R0, c[0x0][0xb30] ;  /* 0x0002cc00ff007b82 */ /* 0x000e620000000800 */
[----:B------:R-:W2:Y:S01]  /*3e40*/  LDCU.64 UR8, c[0x0][0x888] ;  /* 0x00011100ff0877ac */ /* 0x000ea20008000a00 */
[----:B------:R-:W-:Y:S02]  /*3e50*/  HFMA2 R27, -RZ, RZ, 0, 0 ;  /* 0x00000000ff1b7431 */ /* 0x000fe400000001ff */
[----:B------:R-:W-:Y:S01]  /*3e60*/  IMAD.MOV.U32 R29, RZ, RZ, 0x1 ;  /* 0x00000001ff1d7424 */ /* 0x000fe200078e00ff */
[----:B------:R-:W-:Y:S01]  /*3e70*/  MOV R25, 0x2000 ;  /* 0x0000200000197802 */ /* 0x000fe20000000f00 */
[----:B------:R-:W4:Y:S01]  /*3e80*/  LDCU.64 UR4, c[0x0][0x890] ;  /* 0x00011200ff0477ac */ /* 0x000f220008000a00 */
[----:B------:R-:W-:Y:S01]  /*3e90*/  IMAD.MOV.U32 R28, RZ, RZ, RZ ;  /* 0x000000ffff1c7224 */ /* 0x000fe200078e00ff */
[----:B------:R-:W3:Y:S01]  /*3ea0*/  LDC R24, c[0x0][0x370] ;  /* 0x0000dc00ff187b82 */ /* 0x000ee20000000800 */
[----:B------:R-:W-:Y:S01]  /*3eb0*/  UMOV UR7, 0x400 ;  /* 0x0000040000077882 */ /* 0x000fe20000000000 */
[----:B------:R-:W-:-:S02]  /*3ec0*/  UPLOP3.LUT UP1, UPT, UPT, UPT, UPT, 0x40, 0x4 ;  /* 0x000000000004789c */ /* 0x000fc40003f2e870 */
[----:B------:R-:W-:-:S04]  /*3ed0*/  ULEA UR7, UR37, UR7, 0x18 ;  /* 0x0000000725077291 */ /* 0x000fc8000f8ec0ff */
[----:B------:R-:W3:Y:S01]  /*3ee0*/  LDC R3, c[0x0][0xb0c] ;  /* 0x0002c300ff037b82 */ /* 0x000ee20000000800 */
[----:B------:R-:W-:Y:S02]  /*3ef0*/  UIADD3 UR13, UPT, UPT, UR7, 0xd8, URZ ;  /* 0x000000d8070d7890 */ /* 0x000fe4000fffe0ff */
[----:B--2---:R-:W-:Y:S02]  /*3f00*/  UISETP.NE.U32.AND UP2, UPT, UR8, URZ, UPT ;  /* 0x000000ff0800728c */ /* 0x004fe4000bf45070 */
[----:B------:R-:W-:Y:S02]  /*3f10*/  UIADD3 UR33, UPT, UPT, UR7, 0xc0, URZ ;  /* 0x000000c007217890 */ /* 0x000fe4000fffe0ff */
[----:B----4-:R-:W-:Y:S01]  /*3f20*/  UISETP.NE.U32.AND UP3, UPT, UR4, URZ, UPT ;  /* 0x000000ff0400728c */ /* 0x010fe2000bf65070 */
[----:B------:R-:W2:Y:S01]  /*3f30*/  LDC R18, c[0x0][0xb20] ;  /* 0x0002c800ff127b82 */ /* 0x000ea20000000800 */
[----:B-1----:R-:W-:Y:S01]  /*3f40*/  ISETP.NE.AND P1, PT, R0, 0x1, PT ;  /* 0x000000010000780c */ /* 0x002fe20003f25270 */
[----:B------:R-:W-:-:S02]  /*3f50*/  UISETP.NE.AND.EX UP2, UPT, UR9, URZ, UPT, UP2 ;  /* 0x000000ff0900728c */ /* 0x000fc4000bf45320 */
[----:B------:R-:W-:Y:S02]  /*3f60*/  UIADD3 UR25, UPT, UPT, UR7, 0xc8, URZ ;  /* 0x000000c807197890 */ /* 0x000fe4000fffe0ff */
[----:B------:R-:W-:Y:S02]  /*3f70*/  UIADD3 UR17, UPT, UPT, UR7, 0xd0, URZ ;  /* 0x000000d007117890 */ /* 0x000fe4000fffe0ff */
[----:B------:R-:W1:Y:S01]  /*3f80*/  LDC.64 R30, c[0x0][0x348] ;  /* 0x0000d200ff1e7b82 */ /* 0x000e620000000a00 */
[----:B------:R-:W-:Y:S02]  /*3f90*/  UPRMT UR13, UR37, 0x654, UR13 ;  /* 0x00000654250d7896 */ /* 0x000fe4000800000d */
[----:B------:R-:W-:-:S05]  /*3fa0*/  UISETP.NE.AND.EX UP3, UPT, UR5, URZ, UPT, UP3 ;  /* 0x000000ff0500728c */ /* 0x000fca000bf65330 */
[----:B------:R-:W4:Y:S08]  /*3fb0*/  LDC.64 R16, c[0x0][0xb10] ;  /* 0x0002c400ff107b82 */ /* 0x000f300000000a00 */
[----:B------:R-:W1:Y:S08]  /*3fc0*/  LDC.64 R6, c[0x0][0xb18] ;  /* 0x0002c600ff067b82 */ /* 0x000e700000000a00 */
[----:B------:R-:W1:Y:S08]  /*3fd0*/  LDC.64 R4, c[0x0][0xb28] ;  /* 0x0002ca00ff047b82 */ /* 0x000e700000000a00 */
[----:B--23--:R-:W1:Y:S02]  /*3fe0*/  LDC R19, c[0x0][0x374] ;  /* 0x0000dd00ff137b82 */ /* 0x00ce640000000800 */
.L_x_87:
[C---:B------:R-:W-:Y:S02]  /*3ff0*/  LEA R0, R28.reuse, UR7, 0x3 ;  /* 0x000000071c007c11 */ /* 0x040fe4000f8e18ff */
[----:B------:R-:W-:Y:S02]  /*4000*/  SHF.L.U32 R2, R27, 0x1f, RZ ;  /* 0x0000001f1b027819 */ /* 0x000fe400000006ff */
[----:B------:R-:W-:Y:S02]  /*4010*/  LEA R20, R28, UR7, 0x4 ;  /* 0x000000071c147c11 */ /* 0x000fe4000f8e20ff */
[----:B--2---:R-:W2:Y:S02]  /*4020*/  SYNCS.PHASECHK.TRANS64.TRYWAIT P0, [R0+URZ+0x110], R2 ;  /* 0x00011002000075a7 */ /* 0x004ea400080011ff */
[----:B--2---:R-:W-:Y:S05]  /*4030*/  @!P0 BRA `(.L_x_77) ;  /* 0x0000005800a48947 */ /* 0x004fea0003800000 */
.L_x_183:
[----:B------:R-:W-:Y:S01]  /*4040*/  ISETP.GE.AND P0, PT, R40, 0x1, PT ;  /* 0x000000012800780c */ /* 0x000fe20003f06270 */
[----:B------:R-:W3:Y:S01]  /*4050*/  LDS.128 R20, [R20+0x1a0] ;  /* 0x0001a00014147984 */ /* 0x000ee20000000c00 */
[----:B--2---:R-:W-:Y:S01]  /*4060*/  VIADD R0, R0, 0x120 ;  /* 0x0000012000007836 */ /* 0x004fe20000000000 */
[----:B------:R-:W-:Y:S01]  /*4070*/  @!PT LDS RZ, [RZ] ;  /* 0x00000000fffff984 */ /* 0x000fe20000000800 */
[----:B------:R-:W-:Y:S01]  /*4080*/  @!PT LDS RZ, [RZ] ;  /* 0x00000000fffff984 */ /* 0x000fe20000000800 */
[----:B------:R-:W-:Y:S01]  /*4090*/  @!PT LDS RZ, [RZ] ;  /* 0x00000000fffff984 */ /* 0x000fe20000000800 */
[----:B------:R-:W-:Y:S01]  /*40a0*/  @!PT LDS RZ, [RZ] ;  /* 0x00000000fffff984 */ /* 0x000fe20000000800 */
[----:B------:R2:W-:Y:S06]  /*40b0*/  MEMBAR.ALL.CTA ;  /* 0x0000000000007992 */ /* 0x0005ec0000008000 */
[----:B--2---:R-:W2:Y:S01]  /*40c0*/  FENCE.VIEW.ASYNC.S ;  /* 0x00000000000073c6 */ /* 0x004ea20000000000 */
[----:B------:R-:W-:Y:S04]  /*40d0*/  PRMT R0, RZ, 0x654, R0 ;  /* 0x00000654ff007816 */ /* 0x000fe80000000000 */
[----:B--2---:R2:W-:Y:S01]  /*40e0*/  SYNCS.ARRIVE.TRANS64.RED.A1T0 RZ, [R0+URZ], RZ ;  /* 0x000000ff00ff79a7 */ /* 0x0045e200081004ff */
[----:B---3--:R-:W-:Y:S11]  /*40f0*/  LOP3.LUT P3, RZ, R22, 0x1, RZ, 0xc0, !PT ;  /* 0x0000000116ff7812 */ /* 0x008ff6000786c0ff */
[----:B------:R-:W-:Y:S02]  /*4100*/  @!UPT UIADD3 URZ, UPT, UPT, URZ, URZ, URZ ;  /* 0x000000fffffff290 */ /* 0x000fe4000fffe0ff */
[----:B------:R-:W-:Y:S02]  /*4110*/  @P3 MOV R11, R20 ;  /* 0x00000014000b3202 */ /* 0x000fe40000000f00 */
[----:B------:R-:W-:Y:S01]  /*4120*/  @P3 LOP3.LUT R10, R21, 0xffff, RZ, 0xc0, !PT ;  /* 0x0000ffff150a3812 */ /* 0x000fe200078ec0ff */
[----:B--2---:R-:W-:Y:S06]  /*4130*/  @!P0 BRA `(.L_x_78) ;  /* 0x0000000000a48947 */ /* 0x004fec0003800000 */
[-C--:B-1----:R-:W-:Y:S01]  /*4140*/  IMAD.HI.U32 R0, R19, R7.reuse, RZ ;  /* 0x0000000713007227 */ /* 0x082fe200078e00ff */
[----:B------:R-:W-:Y:S02]  /*4150*/  ISETP.NE.AND P0, PT, R6, 0x1, PT ;  /* 0x000000010600780c */ /* 0x000fe40003f05270 */
[----:B------:R-:W-:Y:S01]  /*4160*/  ISETP.NE.AND P2, PT, R40, 0x1, PT ;  /* 0x000000012800780c */ /* 0x000fe20003f45270 */
[----:B----4-:R-:W-:Y:S01]  /*4170*/  IMAD.HI.U32 R9, R24, R16, RZ ;  /* 0x0000001018097227 */ /* 0x010fe200078e00ff */
[----:B------:R-:W-:Y:S02]  /*4180*/  SHF.R.U32.HI R0, RZ, R18, R0 ;  /* 0x00000012ff007219 */ /* 0x000fe40000011600 */
[----:B------:R-:W-:Y:S01]  /*4190*/  ISETP.NE.AND P4, PT, R3, 0x1, PT ;  /* 0x000000010300780c */ /* 0x000fe20003f85270 */
[----:B------:R-:W-:Y:S01]  /*41a0*/  IMAD.HI.U32 R13, R10, R7, RZ ;  /* 0x000000070a0d7227 */ /* 0x000fe200078e00ff */
[----:B------:R-:W-:Y:S02]  /*41b0*/  SHF.R.U32.HI R9, RZ, R17, R9 ;  /* 0x00000011ff097219 */ /* 0x000fe40000011609 */
[----:B------:R-:W-:Y:S01]  /*41c0*/  SEL R0, R19, R0, !P0 ;  /* 0x0000000013007207 */ /* 0x000fe20004000000 */
[----:B------:R-:W-:Y:S01]  /*41d0*/  IMAD.HI.U32 R12, R11, R16, RZ ;  /* 0x000000100b0c7227 */ /* 0x000fe200078e00ff */
[----:B------:R-:W-:Y:S03]  /*41e0*/  SEL R9, R24, R9, !P4 ;  /* 0x0000000918097207 */ /* 0x000fe60006000000 */
[-C--:B------:R-:W-:Y:S01]  /*41f0*/  IMAD.HI.U32 R8, R0, R4.reuse, RZ ;  /* 0x0000000400087227 */ /* 0x080fe200078e00ff */
[----:B------:R-:W-:Y:S03]  /*4200*/  SHF.R.U32.HI R12, RZ, R17, R12 ;  /* 0x00000011ff0c7219 */ /* 0x000fe6000001160c */
[----:B------:R-:W-:Y:S01]  /*4210*/  IMAD.HI.U32 R2, R9, R4, RZ ;  /* 0x0000000409027227 */ /* 0x000fe200078e00ff */
[-C--:B------:R-:W-:Y:S02]  /*4220*/  @P2 SHF.R.U32.HI R0, RZ, R5.reuse, R8 ;  /* 0x00000005ff002219 */ /* 0x080fe40000011608 */
[----:B------:R-:W-:Y:S02]  /*4230*/  SHF.R.U32.HI R8, RZ, R18, R13 ;  /* 0x00000012ff087219 */ /* 0x000fe4000001160d */
[----:B------:R-:W-:Y:S01]  /*4240*/  @P2 SHF.R.U32.HI R9, RZ, R5, R2 ;  /* 0x00000005ff092219 */ /* 0x000fe20000011602 */
[----:B------:R-:W-:Y:S01]  /*4250*/  IMAD R0, R40, R0, RZ ;  /* 0x0000000028007224 */ /* 0x000fe200078e02ff */
[----:B------:R-:W-:Y:S02]  /*4260*/  SEL R8, R10, R8, !P0 ;  /* 0x000000080a087207 */ /* 0x000fe40004000000 */
[----:B------:R-:W-:Y:S01]  /*4270*/  SEL R2, R11, R12, !P4 ;  /* 0x0000000c0b027207 */ /* 0x000fe20006000000 */
[----:B------:R-:W-:Y:S01]  /*4280*/  IMAD R12, R40, R9, RZ ;  /* 0x00000009280c7224 */ /* 0x000fe200078e02ff */
[C---:B------:R-:W-:Y:S01]  /*4290*/  ISETP.GE.AND P0, PT, R8.reuse, R0, PT ;  /* 0x000000000800720c */ /* 0x040fe20003f06270 */
[----:B------:R-:W-:Y:S03]  /*42a0*/  IMAD.HI.U32 R0, R8, R4, RZ ;  /* 0x0000000408007227 */ /* 0x000fe600078e00ff */
[----:B------:R-:W-:Y:S02]  /*42b0*/  ISETP.GE.OR P0, PT, R2, R12, P0 ;  /* 0x0000000c0200720c */ /* 0x000fe40000706670 */
[-C--:B------:R-:W-:Y:S04]  /*42c0*/  SHF.R.U32.HI R0, RZ, R5.reuse, R0 ;  /* 0x00000005ff007219 */ /* 0x080fe80000011600 */
[----:B------:R-:W-:Y:S05]  /*42d0*/  SEL R13, R8, R0, !P2 ;  /* 0x00000000080d7207 */ /* 0x000fea0005000000 */
[----:B------:R-:W-:Y:S02]  /*42e0*/  IMAD.MOV R12, RZ, RZ, -R13 ;  /* 0x000000ffff0c7224 */ /* 0x000fe400078e0a0d */
[----:B------:R-:W-:Y:S04]  /*42f0*/  @!P0 IMAD.HI.U32 R0, R2, R4, RZ ;  /* 0x0000000402008227 */ /* 0x000fe800078e00ff */
[----:B------:R-:W-:Y:S01]  /*4300*/  IMAD R12, R40, R12, R8 ;  /* 0x0000000c280c7224 */ /* 0x000fe200078e0208 */
[----:B------:R-:W-:Y:S04]  /*4310*/  @!P0 SHF.R.U32.HI R0, RZ, R5, R0 ;  /* 0x00000005ff008219 */ /* 0x000fe80000011600 */
[----:B------:R-:W-:Y:S04]  /*4320*/  @!P0 SEL R0, R2, R0, !P2 ;  /* 0x0000000002008207 */ /* 0x000fe80005000000 */
[----:B------:R-:W-:Y:S01]  /*4330*/  @!P0 IADD3 R13, PT, PT, R13, -R0, RZ ;  /* 0x800000000d0d8210 */ /* 0x000fe20007ffe0ff */
[----:B------:R-:W-:Y:S01]  /*4340*/  @!P0 IMAD R0, R9, R12, R0 ;  /* 0x0000000c09008224 */ /* 0x000fe200078e0200 */
[----:B------:R-:W-:Y:S01]  /*4350*/  IADD3 R9, PT, PT, -R8, RZ, RZ ;  /* 0x000000ff08097210 */ /* 0x000fe20007ffe1ff */
[--C-:B------:R-:W-:Y:S02]  /*4360*/  IMAD.MOV R12, RZ, RZ, -R2.reuse ;  /* 0x000000ffff0c7224 */ /* 0x100fe400078e0a02 */
[----:B------:R-:W-:Y:S02]  /*4370*/  @!P0 IMAD R8, R13, R40, R2 ;  /* 0x000000280d088224 */ /* 0x000fe400078e0202 */
[----:B------:R-:W-:Y:S02]  /*4380*/  @!P0 IMAD.MOV.U32 R2, RZ, RZ, R0 ;  /* 0x000000ffff028224 */ /* 0x000fe400078e0000 */
[----:B------:R-:W-:Y:S02]  /*4390*/  IMAD R11, R3, R12, R11 ;  /* 0x0000000c030b7224 */ /* 0x000fe400078e020b */
[----:B------:R-:W-:Y:S02]  /*43a0*/  IMAD R10, R6, R9, R10 ;  /* 0x00000009060a7224 */ /* 0x000fe400078e020a */
[----:B------:R-:W-:Y:S02]  /*43b0*/  IMAD R11, R2, R3, R11 ;  /* 0x00000003020b7224 */ /* 0x000fe400078e020b */
[----:B------:R-:W-:Y:S02]  /*43c0*/  IMAD R10, R8, R6, R10 ;  /* 0x00000006080a7224 */ /* 0x000fe400078e020a */
.L_x_78:
[----:B------:R-:W-:Y:S05]  /*43d0*/  BRA.U UP1, `(.L_x_79) ;  /* 0x0000000101107547 */ /* 0x000fea000b800000 */
[----:B------:R-:W-:Y:S04]  /*43e0*/  MOV R2, UR6 ;  /* 0x0000000600027c02 */ /* 0x000fe80008000f00 */
[----:B------:R-:W-:Y:S04]  /*43f0*/  SHF.L.U32 R2, R2, 0x1f, RZ ;  /* 0x0000001f02027819 */ /* 0x000fe800000006ff */
[----:B------:R-:W2:Y:S02]  /*4400*/  SYNCS.PHASECHK.TRANS64.TRYWAIT P0, [UR7+0x108], R2 ;  /* 0x00010802ff0075a7 */ /* 0x000ea40008001107 */
[----:B--2---:R-:W-:Y:S05]  /*4410*/  @!P0 BRA `(.L_x_80) ;  /* 0x0000005400c08947 */ /* 0x004fea0003800000 */
.L_x_79:
[----:B------:R-:W-:Y:S02]  /*4420*/  R2UR UR35, R15 ;  /* 0x000000000f2372ca */ /* 0x000fe400000e0000 */
[----:B------:R-:W-:Y:S02]  /*4430*/  R2UR UR34, R14 ;  /* 0x000000000e2272ca */ /* 0x000fe400000e0000 */
[----:B------:R-:W-:Y:S02]  /*4440*/  ISETP.NE.U32.AND P2, PT, RZ, UR4, PT ;  /* 0x00000004ff007c0c */ /* 0x000fe4000bf45070 */
[----:B------:R-:W-:Y:S02]  /*4450*/  SHF.L.U32 R14, R29, 0x1f, RZ ;  /* 0x0000001f1d0e7819 */ /* 0x000fe400000006ff */
[----:B------:R-:W-:Y:S05]  /*4460*/  ISETP.NE.AND.EX P2, PT, RZ, UR5, PT, P2 ;  /* 0x00000005ff007c0c */ /* 0x000fea000bf45320 */
[----:B------:R-:W-:Y:S02]  /*4470*/  USHF.L.U32 UR35, UR35, 0x7, URZ ;  /* 0x0000000723237899 */ /* 0x000fe400080006ff */
[----:B------:R-:W-:Y:S01]  /*4480*/  USHF.L.U32 UR34, UR34, 0x7, URZ ;  /* 0x0000000722227899 */ /* 0x000fe200080006ff */
[----:B------:R-:W-:Y:S11]  /*4490*/  BRA.U !UP3, `(.L_x_81) ;  /* 0x000000010b347547 */ /* 0x000ff6000b800000 */
[----:B------:R-:W-:Y:S01]  /*44a0*/  UPLOP3.LUT UP0, UPT, UPT, UPT, UP2, 0x80, 0x8 ;  /* 0x000000000008789c */ /* 0x000fe20003f0f020 */
[----:B--2---:R-:W-:Y:S02]  /*44b0*/  HFMA2 R0, -RZ, RZ, 0, 5.9604644775390625e-08 ;  /* 0x00000001ff007431 */ /* 0x004fe400000001ff */
[----:B------:R-:W-:Y:S03]  /*44c0*/  IMAD.MOV.U32 R88, RZ, RZ, 0x1 ;  /* 0x00000001ff587424 */ /* 0x000fe600078e00ff */
[----:B------:R-:W-:Y:S05]  /*44d0*/  PLOP3.LUT P0, PT, PT, PT, UP0, 0x80, 0x8 ;  /* 0x000000000008781c */ /* 0x000fea0003f0f008 */
[----:B------:R-:W2:Y:S01]  /*44e0*/  @UP0 LDCU.64 UR10, c[0x0][0x888] ;  /* 0x00011100ff0a07ac */ /* 0x000ea20008000a00 */
[----:B------:R-:W-:Y:S07]  /*44f0*/  @UP0 UIMAD UR8, UR36, UR4, URZ ;  /* 0x00000004240802a4 */ /* 0x000fee000f8e02ff */
[----:B------:R-:W-:Y:S01]  /*4500*/  @!P0 PRMT R88, R0, 0x7610, R88 ;  /* 0x0000761000588816 */ /* 0x000fe20000000058 */
[----:B--2---:R-:W-:Y:S03]  /*4510*/  @UP0 UIMAD.WIDE UR10, UR8, 0x4, UR10 ;  /* 0x00000004080a08a5 */ /* 0x004fe6000f8e020a */
[----:B------:R-:W2:Y:S03]  /*4520*/  @!UP0 LDCU UR8, c[0x0][0x880] ;  /* 0x00011000ff0887ac */ /* 0x000ea60008000800 */
[----:B------:R-:W-:Y:S01]  /*4530*/  IMAD.U32 R8, RZ, RZ, UR10 ;  /* 0x0000000aff087e24 */ /* 0x000fe2000f8e00ff */
[----:B------:R-:W-:Y:S05]  /*4540*/  MOV R9, UR11 ;  /* 0x0000000b00097c02 */ /* 0x000fea0008000f00 */
[----:B-----5:R3:W5:Y:S02]  /*4550*/  @P0 LDG.E R49, desc[UR46][R8.64] ;  /* 0x0000002e08310981 */ /* 0x020764000c1e1900 */
[----:B--23--:R-:W-:Y:S07]  /*4560*/  @!P0 IMAD.U32 R49, RZ, RZ, UR8 ;  /* 0x00000008ff318e24 */ /* 0x00cfee000f8e00ff */
.L_x_81:
[----:B-----5:R-:W-:Y:S01]  /*4570*/  @!P2 FSETP.EQ.AND P0, PT, R49, RZ, PT ;  /* 0x000000ff3100a20b */ /* 0x020fe20003f02000 */
[----:B------:R-:W-:Y:S01]  /*4580*/  @!UPT UIADD3 URZ, UPT, UPT, URZ, URZ, URZ ;  /* 0x000000fffffff290 */ /* 0x000fe2000fffe0ff */
[----:B------:R-:W-:Y:S11]  /*4590*/  @!P2 BRA `(.L_x_82) ;  /* 0x000000000014a947 */ /* 0x000ff60003800000 */
[----:B------:R-:W-:Y:S02]  /*45a0*/  LOP3.LUT P2, RZ, R88, 0xff, RZ, 0xc0, !PT ;  /* 0x000000ff58ff7812 */ /* 0x000fe4000784c0ff */
[----:B------:R-:W-:Y:S04]  /*45b0*/  PLOP3.LUT P0, PT, PT, PT, UP0, 0x80, 0x8 ;  /* 0x000000000008781c */ /* 0x000fe80003f0f008 */
[----:B------:R-:W-:Y:S07]  /*45c0*/  PLOP3.LUT P0, PT, P0, PT, PT, 0x8, 0x80 ;  /* 0x000000000080781c */ /* 0x000fee000070e170 */
[----:B------:R-:W-:Y:S11]  /*45d0*/  @P2 FSETP.EQ.AND P0, PT, R49, RZ, PT ;  /* 0x000000ff3100220b */ /* 0x000ff60003f02000 */
[----:B------:R-:W-:Y:S02]  /*45e0*/  @!UPT UIADD3 URZ, UPT, UPT, URZ, URZ, URZ ;  /* 0x000000fffffff290 */ /* 0x000fe4000fffe0ff */
.L_x_82:
[----:B------:R-:W3:Y:S01]  /*45f0*/  SYNCS.PHASECHK.TRANS64.TRYWAIT P2, [UR7+0xe0], R14 ;  /* 0x0000e00eff0075a7 */ /* 0x000ee20008041107 */
[----:B------:R-:W-:Y:S04]  /*4600*/  ELECT P4, URZ, PT ;  /* 0x0000000000ff782f */ /* 0x000fe80003880000 */
[----:B------:R-:W-:Y:S11]  /*4610*/  PLOP3.LUT P4, PT, P0, P4, PT, 0xf2, 0x2f ;  /* 0x00000000002f781c */ /* 0x000ff60000789e72 */
[----:B------:R-:W-:Y:S02]  /*4620*/  @!UPT UIADD3 URZ, UPT, UPT, URZ, URZ, URZ ;  /* 0x000000fffffff290 */ /* 0x000fe4000fffe0ff */
[----:B-1----:R-:W-:Y:S05]  /*4630*/  @!P4 IADD3 R8, P0, PT, R30, 0x580, RZ ;  /* 0x000005801e08c810 */ /* 0x002fea0007f1e0ff */
[----:B--2---:R-:W-:Y:S01]  /*4640*/  @!P4 IMAD.X R2, RZ, RZ, R31, P0 ;  /* 0x000000ffff02c224 */ /* 0x004fe200000e061f */
[----:B---3--:R-:W-:Y:S07]  /*4650*/  @!P2 BRA `(.L_x_83) ;  /* 0x000000540048a947 */ /* 0x008fee0003800000 */
.L_x_186:
[----:B------:R-:W-:Y:S01]  /*4660*/  @!P4 R2UR UR8, R2 ;  /* 0x000000000208c2ca */ /* 0x000fe200000e0000 */
[----:B------:R-:W-:Y:S01]  /*4670*/  VOTEU.ALL UP1, P4 ;  /* 0x0000000000ff7886 */ /* 0x000fe20002020000 */
[----:B------:R-:W-:Y:S01]  /*4680*/  @!P4 R2UR UR9, R8 ;  /* 0x000000000809c2ca */ /* 0x000fe200000e0000 */
[----:B-1----:R-:W-:Y:S01]  /*4690*/  @!P4 IMAD.MOV.U32 R0, RZ, RZ, 0x2000 ;  /* 0x00002000ff00c424 */ /* 0x002fe200078e00ff */
[----:B------:R-:W-:Y:S01]  /*46a0*/  UMOV UR10, 0x0 ;  /* 0x00000000000a7882 */ /* 0x000fe20000000000 */
[----:B------:R-:W-:Y:S01]  /*46b0*/  UMOV UR11, 0x10000000 ;  /* 0x10000000000b7882 */ /* 0x000fe20000000000 */
[----:B------:R-:W-:Y:S01]  /*46c0*/  @!UP1 UIADD3 UR32, UPT, UPT, UR7, 0x200, URZ ;  /* 0x0000020007209890 */ /* 0x000fe2000fffe0ff */
[----:B------:R-:W-:Y:S06]  /*46d0*/  VOTEU.ALL UP1, P4 ;  /* 0x0000000000ff7886 */ /* 0x000fec0002020000 */
[----:B------:R-:W-:Y:S01]  /*46e0*/  IMAD.U32 R9, RZ, RZ, UR8 ;  /* 0x00000008ff097e24 */ /* 0x000fe2000f8e00ff */
[----:B------:R-:W-:Y:S01]  /*46f0*/  UPRMT UR8, UR37, 0x654, UR33 ;  /* 0x0000065425087896 */ /* 0x000fe20008000021 */
[----:B------:R-:W-:Y:S03]  /*4700*/  IMAD.U32 R8, RZ, RZ, UR9 ;  /* 0x00000009ff087e24 */ /* 0x000fe6000f8e00ff */
[----:B------:R-:W-:Y:S02]  /*4710*/  @!P4 R2UR UR15, R9 ;  /* 0x00000000090fc2ca */ /* 0x000fe400000e0000 */
[----:B------:R-:W-:Y:S02]  /*4720*/  @!P4 R2UR UR14, R8 ;  /* 0x00000000080ec2ca */ /* 0x000fe400000e0000 */
[----:B------:R-:W-:Y:S05]  /*4730*/  @!P4 IADD3 R8, P0, PT, R30, 0x580, RZ ;  /* 0x000005801e08c810 */ /* 0x000fea0007f1e0ff */
[----:B------:R-:W-:Y:S06]  /*4740*/  @!P4 IMAD.X R2, RZ, RZ, R31, P0 ;  /* 0x000000ffff02c224 */ /* 0x000fec00000e061f */
[----:B------:R1:W-:Y:S01]  /*4750*/  @!UP1 UTMALDG.3D [UR32], [UR14], desc[UR10] ;  /* 0x00000a200e0095b4 */ /* 0x0003e20008011000 */
[----:B------:R1:W-:Y:S01]  /*4760*/  @!P4 SYNCS.ARRIVE.TRANS64.RED.A0TR RZ, [UR7+0xc0], R0 ;  /* 0x0000c000ffffc9a7 */ /* 0x0003e20008300407 */
[----:B------:R-:W-:Y:S01]  /*4770*/  SYNCS.ARRIVE.TRANS64.RED.A1T0 RZ, [UR8], RZ ;  /* 0x000000ffffff79a7 */ /* 0x000fe20008100408 */
[----:B------:R-:W2:Y:S02]  /*4780*/  SYNCS.PHASECHK.TRANS64.TRYWAIT P2, [UR7+0xe8], R14 ;  /* 0x0000e80eff0075a7 */ /* 0x000ea40008041107 */
[----:B-12---:R-:W-:Y:S05]  /*4790*/  @!P2 BRA `(.L_x_84) ;  /* 0x000000540010a947 */ /* 0x006fea0003800000 */
.L_x_188:
[----:B------:R-:W-:Y:S01]  /*47a0*/  @!P4 R2UR UR8, R2 ;  /* 0x000000000208c2ca */ /* 0x000fe200000e0000 */
[----:B------:R-:W-:Y:S01]  /*47b0*/  VOTEU.ALL UP1, P4 ;  /* 0x0000000000ff7886 */ /* 0x000fe20002020000 */
[----:B------:R-:W-:Y:S01]  /*47c0*/  @!P4 R2UR UR9, R8 ;  /* 0x000000000809c2ca */ /* 0x000fe200000e0000 */
[----:B-1----:R-:W-:Y:S01]  /*47d0*/  @!P4 IMAD.MOV.U32 R0, RZ, RZ, 0x2000 ;  /* 0x00002000ff00c424 */ /* 0x002fe200078e00ff */
[----:B------:R-:W-:Y:S01]  /*47e0*/  UMOV UR10, 0x0 ;  /* 0x00000000000a7882 */ /* 0x000fe20000000000 */
[----:B------:R-:W-:Y:S01]  /*47f0*/  UMOV UR11, 0x10000000 ;  /* 0x10000000000b7882 */ /* 0x000fe20000000000 */
[----:B------:R-:W-:Y:S02]  /*4800*/  @!UP1 UIADD3 UR26, UPT, UPT, UR34, 0x20, URZ ;  /* 0x00000020221a9890 */ /* 0x000fe4000fffe0ff */
[----:B------:R-:W-:Y:S01]  /*4810*/  @!UP1 UIADD3 UR24, UPT, UPT, UR7, 0x2200, URZ ;  /* 0x0000220007189890 */ /* 0x000fe2000fffe0ff */
[----:B------:R-:W-:Y:S01]  /*4820*/  VOTEU.ALL UP1, P4 ;  /* 0x0000000000ff7886 */ /* 0x000fe20002020000 */
[----:B------:R-:W-:Y:S01]  /*4830*/  UMOV UR27, UR35 ;  /* 0x00000023001b7c82 */ /* 0x000fe20008000000 */
[----:B------:R-:W-:Y:S02]  /*4840*/  UMOV UR28, UR36 ;  /* 0x00000024001c7c82 */ /* 0x000fe40008000000 */
        /* <DEDUP_REMOVED lines=12> */
.L_x_190:
[----:B------:R-:W2:Y:S01]  /*4910*/  LDC.64 R12, c[0x0][0xb18] ;  /* 0x0002c600ff0c7b82 */ /* 0x000ea20000000a00 */
[----:B------:R-:W-:Y:S01]  /*4920*/  @!P4 R2UR UR8, R2 ;  /* 0x000000000208c2ca */ /* 0x000fe200000e0000 */
[----:B------:R-:W-:Y:S01]  /*4930*/  VOTEU.ALL UP1, P4 ;  /* 0x0000000000ff7886 */ /* 0x000fe20002020000 */
[----:B------:R-:W-:Y:S01]  /*4940*/  @!P4 R2UR UR9, R8 ;  /* 0x000000000809c2ca */ /* 0x000fe200000e0000 */
[----:B-1----:R-:W-:Y:S01]  /*4950*/  @!P4 IMAD.MOV.U32 R0, RZ, RZ, 0x2000 ;  /* 0x00002000ff00c424 */ /* 0x002fe200078e00ff */
[----:B------:R-:W-:Y:S03]  /*4960*/  UMOV UR10, 0x0 ;  /* 0x00000000000a7882 */ /* 0x000fe60000000000 */
[----:B------:R-:W1:Y:S01]  /*4970*/  @!P1 LDC R2, c[0x0][0xb0c] ;  /* 0x0002c300ff029b82 */ /* 0x000e620000000800 */
[----:B------:R-:W-:Y:S01]  /*4980*/  @!UP1 UIADD3 UR18, UPT, UPT, UR34, 0x40, URZ ;  /* 0x0000004022129890 */ /* 0x000fe2000fffe0ff */
[----:B------:R-:W-:Y:S01]  /*4990*/  @P3 SHF.R.U32.HI R26, RZ, 0x10, R21 ;  /* 0x00000010ff1a3819 */ /* 0x000fe20000011615 */
[----:B------:R-:W-:Y:S01]  /*49a0*/  @!UP1 UIADD3 UR16, UPT, UPT, UR7, 0x4200, URZ ;  /* 0x0000420007109890 */ /* 0x000fe2000fffe0ff */
[----:B------:R-:W-:Y:S01]  /*49b0*/  VIADD R28, R28, 0x1 ;  /* 0x000000011c1c7836 */ /* 0x000fe20000000000 */
[----:B------:R-:W-:Y:S01]  /*49c0*/  VOTEU.ALL UP1, P4 ;  /* 0x0000000000ff7886 */ /* 0x000fe20002020000 */
[----:B------:R-:W-:Y:S01]  /*49d0*/  UMOV UR11, 0x10000000 ;  /* 0x10000000000b7882 */ /* 0x000fe20000000000 */
[----:B------:R-:W-:Y:S01]  /*49e0*/  UMOV UR19, UR35 ;  /* 0x0000002300137c82 */ /* 0x000fe20008000000 */
[----:B------:R-:W-:Y:S01]  /*49f0*/  IMAD.U32 R9, RZ, RZ, UR8 ;  /* 0x00000008ff097e24 */ /* 0x000fe2000f8e00ff */
[----:B------:R-:W-:Y:S01]  /*4a00*/  UMOV UR20, UR36 ;  /* 0x0000002400147c82 */ /* 0x000fe20008000000 */
[----:B------:R-:W-:Y:S01]  /*4a10*/  IMAD.U32 R8, RZ, RZ, UR9 ;  /* 0x00000009ff087e24 */ /* 0x000fe2000f8e00ff */
[----:B------:R-:W-:Y:S02]  /*4a20*/  UPRMT UR8, UR37, 0x654, UR17 ;  /* 0x0000065425087896 */ /* 0x000fe40008000011 */
[----:B------:R-:W-:Y:S02]  /*4a30*/  @!P4 R2UR UR15, R9 ;  /* 0x00000000090fc2ca */ /* 0x000fe400000e0000 */
[----:B------:R-:W-:Y:S02]  /*4a40*/  @!P4 R2UR UR14, R8 ;  /* 0x00000000080ec2ca */ /* 0x000fe400000e0000 */
[----:B------:R-:W3:Y:S11]  /*4a50*/  LDC.64 R8, c[0x0][0xb10] ;  /* 0x0002c400ff087b82 */ /* 0x000ef60000000a00 */
[----:B------:R1:W-:Y:S01]  /*4a60*/  @!UP1 UTMALDG.3D [UR16], [UR14], desc[UR10] ;  /* 0x00000a100e0095b4 */ /* 0x0003e20008011000 */
[----:B------:R5:W-:Y:S01]  /*4a70*/  @!P4 SYNCS.ARRIVE.TRANS64.RED.A0TR RZ, [UR7+0xd0], R0 ;  /* 0x0000d000ffffc9a7 */ /* 0x000be20008300407 */
[C---:B---3--:R-:W-:Y:S01]  /*4a80*/  @!P1 IMAD.HI.U32 R8, R11.reuse, R8, RZ ;  /* 0x000000080b089227 */ /* 0x048fe200078e00ff */
[----:B--2---:R-:W-:Y:S02]  /*4a90*/  @!P1 ISETP.NE.AND P0, PT, R12, 0x1, PT ;  /* 0x000000010c00980c */ /* 0x004fe40003f05270 */
[----:B-1----:R-:W-:Y:S01]  /*4aa0*/  @!P1 ISETP.NE.AND P2, PT, R2, 0x1, PT ;  /* 0x000000010200980c */ /* 0x002fe20003f45270 */
[----:B------:R-:W-:Y:S01]  /*4ab0*/  SYNCS.ARRIVE.TRANS64.RED.A1T0 RZ, [UR8], RZ ;  /* 0x000000ffffff79a7 */ /* 0x000fe20008100408 */
[C---:B------:R-:W-:Y:S01]  /*4ac0*/  @!P1 IMAD.HI.U32 R13, R10.reuse, R13, RZ ;  /* 0x0000000d0a0d9227 */ /* 0x040fe200078e00ff */
[----:B------:R-:W-:Y:S04]  /*4ad0*/  @!P1 SHF.R.U32.HI R8, RZ, R9, R8 ;  /* 0x00000009ff089219 */ /* 0x000fe80000011608 */
[----:B------:R-:W-:Y:S01]  /*4ae0*/  @!P1 SEL R8, R11, R8, !P2 ;  /* 0x000000080b089207 */ /* 0x000fe20005000000 */
[----:B------:R-:W1:Y:S01]  /*4af0*/  SYNCS.PHASECHK.TRANS64.TRYWAIT P5, [UR7+0xf8], R14 ;  /* 0x0000f80eff0075a7 */ /* 0x000e6200080a1107 */
[----:B-----5:R-:W2:Y:S02]  /*4b00*/  @!P1 LDC R0, c[0x0][0xb20] ;  /* 0x0002c800ff009b82 */ /* 0x020ea40000000800 */
[----:B--2---:R-:W-:Y:S04]  /*4b10*/  @!P1 SHF.R.U32.HI R0, RZ, R0, R13 ;  /* 0x00000000ff009219 */ /* 0x004fe8000001160d */
[----:B------:R-:W-:Y:S05]  /*4b20*/  @!P1 SEL R9, R10, R0, !P0 ;  /* 0x000000000a099207 */ /* 0x000fea0004000000 */
[----:B------:R-:W-:Y:S02]  /*4b30*/  @!P1 IMAD.IADD R0, R9, 0x1, -R8 ;  /* 0x0000000109009824 */ /* 0x000fe400078e0a08 */
[----:B------:R-:W-:Y:S02]  /*4b40*/  @!P1 IMAD.IADD R8, R8, 0x1, -R9 ;  /* 0x0000000108089824 */ /* 0x000fe400078e0a09 */
[----:B------:R-:W-:Y:S02]  /*4b50*/  @!P1 IMAD R11, R0, R2, R11 ;  /* 0x00000002000b9224 */ /* 0x000fe400078e020b */
[----:B------:R-:W-:Y:S01]  /*4b60*/  @!P1 IMAD R10, R8, R12, R10 ;  /* 0x0000000c080a9224 */ /* 0x000fe200078e020a */
[----:B-1----:R-:W-:Y:S06]  /*4b70*/  @!P5 BRA `(.L_x_86) ;  /* 0x000000500048d947 */ /* 0x002fec0003800000 */
.L_x_192:
[----:B------:R-:W-:Y:S01]  /*4b80*/  @!P4 IADD3 R2, P0, PT, R30, 0x580, RZ ;  /* 0x000005801e02c810 */ /* 0x000fe20007f1e0ff */
[----:B------:R-:W-:Y:S01]  /*4b90*/  VOTEU.ALL UP1, P4 ;  /* 0x0000000000ff7886 */ /* 0x000fe20002020000 */
[----:B------:R-:W-:Y:S01]  /*4ba0*/  UMOV UR18, 0x0 ;  /* 0x0000000000127882 */ /* 0x000fe20000000000 */
[----:B------:R-:W-:Y:S01]  /*4bb0*/  UMOV UR19, 0x10000000 ;  /* 0x1000000000137882 */ /* 0x000fe20000000000 */
[----:B------:R-:W-:Y:S01]  /*4bc0*/  @!P4 R2UR UR9, R2 ;  /* 0x000000000209c2ca */ /* 0x000fe200000e0000 */
[----:B-1----:R-:W-:Y:S01]  /*4bd0*/  @!P4 IMAD.X R0, RZ, RZ, R31, P0 ;  /* 0x000000ffff00c224 */ /* 0x002fe200000e061f */
[----:B------:R-:W-:Y:S01]  /*4be0*/  @!UP1 UIADD3 UR10, UPT, UPT, UR34, 0x60, URZ ;  /* 0x00000060220a9890 */ /* 0x000fe2000fffe0ff */
[----:B------:R-:W-:Y:S01]  /*4bf0*/  ISETP.NE.AND P0, PT, R28, 0x2, PT ;  /* 0x000000021c00780c */ /* 0x000fe20003f05270 */
[----:B------:R-:W-:Y:S01]  /*4c00*/  UMOV UR11, UR35 ;  /* 0x00000023000b7c82 */ /* 0x000fe20008000000 */
[----:B------:R-:W-:Y:S01]  /*4c10*/  UMOV UR12, UR36 ;  /* 0x00000024000c7c82 */ /* 0x000fe20008000000 */
[----:B------:R-:W-:Y:S01]  /*4c20*/  @!P4 R2UR UR8, R0 ;  /* 0x000000000008c2ca */ /* 0x000fe200000e0000 */
[----:B------:R-:W-:Y:S01]  /*4c30*/  IMAD.IADD R14, R10, 0x1, R86 ;  /* 0x000000010a0e7824 */ /* 0x000fe200078e0256 */
[----:B------:R-:W-:Y:S01]  /*4c40*/  @P3 R2UR UR36, R26 ;  /* 0x000000001a2432ca */ /* 0x000fe200000e0000 */
[----:B------:R-:W-:Y:S01]  /*4c50*/  IMAD.IADD R15, R11, 0x1, R87 ;  /* 0x000000010b0f7824 */ /* 0x000fe200078e0257 */
[----:B------:R-:W-:Y:S02]  /*4c60*/  SEL R0, RZ, 0x1, P0 ;  /* 0x00000001ff007807 */ /* 0x000fe40000000000 */
[----:B------:R-:W-:Y:S01]  /*4c70*/  LOP3.LUT R29, R29, 0x1, RZ, 0x3c, !PT ;  /* 0x000000011d1d7812 */ /* 0x000fe200078e3cff */
[----:B------:R-:W-:Y:S01]  /*4c80*/  IMAD.U32 R8, RZ, RZ, UR9 ;  /* 0x00000009ff087e24 */ /* 0x000fe2000f8e00ff */
[----:B------:R-:W-:Y:S01]  /*4c90*/  @!UP1 UIADD3 UR9, UPT, UPT, UR7, 0xd8, URZ ;  /* 0x000000d807099890 */ /* 0x000fe2000fffe0ff */
[----:B------:R-:W-:Y:S02]  /*4ca0*/  LOP3.LUT R27, R27, R0, RZ, 0x3c, !PT ;  /* 0x000000001b1b7212 */ /* 0x000fe400078e3cff */
[----:B------:R-:W-:Y:S02]  /*4cb0*/  SEL R28, R28, RZ, P0 ;  /* 0x000000ff1c1c7207 */ /* 0x000fe40000000000 */
[----:B------:R-:W-:Y:S01]  /*4cc0*/  IMAD.U32 R9, RZ, RZ, UR8 ;  /* 0x00000008ff097e24 */ /* 0x000fe2000f8e00ff */
[----:B------:R-:W-:Y:S01]  /*4cd0*/  @!P4 R2UR UR14, R8 ;  /* 0x00000000080ec2ca */ /* 0x000fe200000e0000 */
[----:B------:R-:W-:Y:S01]  /*4ce0*/  @!UP1 UIADD3 UR8, UPT, UPT, UR7, 0x6200, URZ ;  /* 0x0000620007089890 */ /* 0x000fe2000fffe0ff */
[----:B------:R-:W-:Y:S02]  /*4cf0*/  VOTEU.ALL UP1, P4 ;  /* 0x0000000000ff7886 */ /* 0x000fe40002020000 */
[----:B------:R-:W-:Y:S11]  /*4d00*/  @!P4 R2UR UR15, R9 ;  /* 0x00000000090fc2ca */ /* 0x000ff600000e0000 */
[----:B------:R-:W-:Y:S02]  /*4d10*/  @!UPT UIADD3 URZ, UPT, UPT, URZ, URZ, URZ ;  /* 0x000000fffffff290 */ /* 0x000fe4000fffe0ff */
[----:B------:R2:W-:Y:S01]  /*4d20*/  @!UP1 UTMALDG.3D [UR8], [UR14], desc[UR18] ;  /* 0x000012080e0095b4 */ /* 0x0005e20008011000 */
[----:B------:R2:W-:Y:S01]  /*4d30*/  @!P4 SYNCS.ARRIVE.TRANS64.RED.A0TR RZ, [UR7+0xd8], R25 ;  /* 0x0000d819ffffc9a7 */ /* 0x0005e20008300407 */
[----:B------:R-:W-:Y:S01]  /*4d40*/  UPLOP3.LUT UP1, UPT, UPT, UPT, UPT, 0x80, 0x8 ;  /* 0x000000000008789c */ /* 0x000fe20003f2f070 */
[----:B------:R-:W-:Y:S01]  /*4d50*/  SYNCS.ARRIVE.TRANS64.RED.A1T0 RZ, [UR13], RZ ;  /* 0x000000ffffff79a7 */ /* 0x000fe2000810040d */
[----:B------:R-:W-:Y:S09]  /*4d60*/  @P3 BRA `(.L_x_87) ;  /* 0xfffffff000a03947 */ /* 0x000ff2000383ffff */
[----:B------:R-:W-:-:S04]  /*4d70*/  SHF.L.U32 R2, R29, 0x1f, RZ ;  /* 0x0000001f1d027819 */ /* 0x000fc800000006ff */
[----:B------:R-:W1:Y:S02]  /*4d80*/  SYNCS.PHASECHK.TRANS64.TRYWAIT P0, [UR7+0xe0], R2 ;  /* 0x0000e002ff0075a7 */ /* 0x000e640008001107 */
[----:B-1----:R-:W-:Y:S05]  /*4d90*/  @!P0 BRA `(.L_x_88) ;  /* 0x0000004c00d88947 */ /* 0x002fea0003800000 */
.L_x_194:
[----:B------:R-:W3:Y:S02]  /*4da0*/  SYNCS.PHASECHK.TRANS64.TRYWAIT P0, [UR7+0xe8], R2 ;  /* 0x0000e802ff0075a7 */ /* 0x000ee40008001107 */
[----:B---3--:R-:W-:Y:S05]  /*4db0*/  @!P0 BRA `(.L_x_89) ;  /* 0x0000004c00e88947 */ /* 0x008fea0003800000 */
.L_x_196:
[----:B------:R-:W3:Y:S02]  /*4dc0*/  SYNCS.PHASECHK.TRANS64.TRYWAIT P0, [UR7+0xf0], R2 ;  /* 0x0000f002ff0075a7 */ /* 0x000ee40008001107 */
[----:B---3--:R-:W-:Y:S05]  /*4dd0*/  @!P0 BRA `(.L_x_90) ;  /* 0x0000004c00f88947 */ /* 0x008fea0003800000 */
.L_x_198:
[----:B-1----:R-:W-:-:S07]  /*4de0*/  MOV R0, UR7 ;  /* 0x0000000700007c02 */ /* 0x002fce0008000f00 */
.L_x_91:
[----:B-1----:R-:W-:-:S04]  /*4df0*/  SHF.L.U32 R2, R29, 0x1f, RZ ;  /* 0x0000001f1d027819 */ /* 0x002fc800000006ff */
[----:B------:R1:W3:Y:S03]  /*4e00*/  SYNCS.PHASECHK.TRANS64.TRYWAIT P0, [R0+URZ+0xf8], R2 ;  /* 0x0000f802000075a7 */ /* 0x0002e600080011ff */
[----:B---3--:R-:W-:Y:S05]  /*4e10*/  @!P0 NANOSLEEP.SYNCS 0x989680 ;  /* 0x009896800000895d */ /* 0x008fea0003900000 */
[----:B------:R-:W3:Y:S02]  /*4e20*/  @!P0 SYNCS.PHASECHK.TRANS64 P0, [R0+URZ+0xf8], R2 ;  /* 0x0000f802000085a7 */ /* 0x000ee400080010ff */
[----:B--23--:R-:W-:Y:S05]  /*4e30*/  @P0 EXIT ;  /* 0x000000000000094d */ /* 0x00cfea0003800000 */
[----:B------:R-:W-:Y:S05]  /*4e40*/  BRA `(.L_x_91) ;  /* 0xfffffffc00e87947 */ /* 0x000fea000383ffff */
.L_x_76:
[----:B------:R-:W-:-:S06]  /*4e50*/  UISETP.GE.AND UP1, UPT, UR8, 0x4, UPT ;  /* 0x000000040800788c */ /* 0x000fcc000bf26270 */
[----:B------:R-:W-:-:S13]  /*4e60*/  PLOP3.LUT P0, PT, PT, PT, UP1, 0x80, 0x8 ;  /* 0x000000000008781c */ /* 0x000fda0003f0f018 */
[----:B------:R-:W-:Y:S05]  /*4e70*/  @!P0 EXIT ;  /* 0x000000000000894d */ /* 0x000fea0003800000 */
[----:B------:R-:W-:Y:S01]  /*4e80*/  BAR.SYNC.DEFER_BLOCKING 0x6, 0xa0 ;  /* 0x0182800000007b1d */ /* 0x000fe20000010000 */
[C---:B------:R-:W-:Y:S01]  /*4e90*/  IMAD.SHL.U32 R2, R101.reuse, 0x20, RZ ;  /* 0x0000002065027824 */ /* 0x040fe200078e00ff */
[C---:B------:R-:W-:Y:S01]  /*4ea0*/  SHF.L.U32 R46, R101.reuse, 0x10, RZ ;  /* 0x00000010652e7819 */ /* 0x040fe200000006ff */
[C---:B------:R-:W-:Y:S01]  /*4eb0*/  IMAD.SHL.U32 R100, R101.reuse, 0x4, RZ ;  /* 0x0000000465647824 */ /* 0x040fe200078e00ff */
[C---:B------:R-:W-:Y:S01]  /*4ec0*/  LOP3.LUT R102, R101.reuse, 0x60, RZ, 0xc0, !PT ;  /* 0x0000006065667812 */ /* 0x040fe200078ec0ff */
[----:B------:R-:W-:Y:S01]  /*4ed0*/  HFMA2 R97, -RZ, RZ, 0, 5.9604644775390625e-08 ;  /* 0x00000001ff617431 */ /* 0x000fe200000001ff */
[----:B------:R-:W-:Y:S02]  /*4ee0*/  UMOV UR48, 0x400 ;  /* 0x0000040000307882 */ /* 0x000fe40000000000 */
[----:B------:R-:W1:Y:S01]  /*4ef0*/  LDC R91, c[0x0][0x370] ;  /* 0x0000dc00ff5b7b82 */ /* 0x000e620000000800 */
[----:B------:R-:W-:Y:S01]  /*4f00*/  ULEA UR48, UR37, UR48, 0x18 ;  /* 0x0000003025307291 */ /* 0x000fe2000f8ec0ff */
[----:B------:R-:W-:Y:S01]  /*4f10*/  LOP3.LUT R3, R2, 0xc0, RZ, 0xc0, !PT ;  /* 0x000000c002037812 */ /* 0x000fe200078ec0ff */
[----:B------:R-:W-:Y:S01]  /*4f20*/  HFMA2 R95, -RZ, RZ, 0, 0 ;  /* 0x00000000ff5f7431 */ /* 0x000fe200000001ff */
[----:B------:R-:W-:Y:S01]  /*4f30*/  LOP3.LUT R99, R101, 0x2, RZ, 0xc0, !PT ;  /* 0x0000000265637812 */ /* 0x000fe200078ec0ff */
[----:B------:R-:W-:Y:S01]  /*4f40*/  UIADD3 UR4, UPT, UPT, UR48, 0x200, URZ ;  /* 0x0000020030047890 */ /* 0x000fe2000fffe0ff */
[----:B------:R-:W-:Y:S01]  /*4f50*/  LOP3.LUT R100, R3, 0x18, R100, 0xf8, !PT ;  /* 0x0000001803647812 */ /* 0x000fe200078ef864 */
[----:B------:R-:W-:Y:S01]  /*4f60*/  IMAD.MOV.U32 R45, RZ, RZ, RZ ;  /* 0x000000ffff2d7224 */ /* 0x000fe200078e00ff */
[----:B------:R-:W2:Y:S01]  /*4f70*/  LDC R42, c[0x0][0xb0c] ;  /* 0x0002c300ff2a7b82 */ /* 0x000ea20000000800 */
[----:B------:R-:W-:Y:S01]  /*4f80*/  LOP3.LUT R46, R46, 0x600000, RZ, 0xc0, !PT ;  /* 0x006000002e2e7812 */ /* 0x000fe200078ec0ff */
[----:B------:R-:W-:Y:S01]  /*4f90*/  IMAD.MOV.U32 R105, RZ, RZ, RZ ;  /* 0x000000ffff697224 */ /* 0x000fe200078e00ff */
[----:B------:R-:W-:Y:S01]  /*4fa0*/  LOP3.LUT R100, R100, 0xf20, R2, 0xf8, !PT ;  /* 0x00000f2064647812 */ /* 0x000fe200078ef802 */
[----:B------:R-:W-:Y:S01]  /*4fb0*/  IMAD.U32 R93, RZ, RZ, UR4 ;  /* 0x00000004ff5d7e24 */ /* 0x000fe2000f8e00ff */
[----:B------:R-:W-:Y:S01]  /*4fc0*/  LOP3.LUT R101, R101, 0x4, RZ, 0xc0, !PT ;  /* 0x0000000465657812 */ /* 0x000fe200078ec0ff */
[----:B------:R-:W4:Y:S01]  /*4fd0*/  LDCU.64 UR52, c[0x0][0x348] ;  /* 0x00006900ff3477ac */ /* 0x000f220008000a00 */
[----:B------:R-:W-:Y:S01]  /*4fe0*/  MOV R96, RZ ;  /* 0x000000ff00607202 */ /* 0x000fe20000000f00 */
[----:B------:R-:W1:Y:S01]  /*4ff0*/  LDC R89, c[0x0][0xb20] ;  /* 0x0002c800ff597b82 */ /* 0x000e620000000800 */
[----:B------:R-:W3:Y:S01]  /*5000*/  LDS R0, [UR48+0x1c0] ;  /* 0x0001c030ff007984 */ /* 0x000ee20008000800 */
[----:B------:R-:W-:Y:S01]  /*5010*/  IMAD R100, R100, 0x2, R93 ;  /* 0x0000000264647824 */ /* 0x000fe200078e025d */
[----:B------:R-:W1:Y:S03]  /*5020*/  LDCU.64 UR38, c[0x0][0x888] ;  /* 0x00011100ff2677ac */ /* 0x000e660008000a00 */
[--C-:B------:R-:W-:Y:S01]  /*5030*/  IMAD R99, R99, -0x10, R100.reuse ;  /* 0xfffffff063637824 */ /* 0x100fe200078e0264 */
[----:B------:R-:W1:Y:S01]  /*5040*/  LDCU.64 UR44, c[0x0][0x890] ;  /* 0x00011200ff2c77ac */ /* 0x000e620008000a00 */
[----:B------:R-:W1:Y:S01]  /*5050*/  LDC R41, c[0x0][0xb30] ;  /* 0x0002cc00ff297b82 */ /* 0x000e620000000800 */
[----:B------:R-:W-:Y:S01]  /*5060*/  IMAD R98, R101, -0x10, R100 ;  /* 0xfffffff065627824 */ /* 0x000fe200078e0264 */
[----:B------:R-:W-:Y:S01]  /*5070*/  UMOV UR49, URZ ;  /* 0x000000ff00317c82 */ /* 0x000fe20008000000 */
[----:B------:R-:W-:-:S05]  /*5080*/  UMOV UR51, URZ ;  /* 0x000000ff00337c82 */ /* 0x000fca0008000000 */
[----:B------:R-:W1:Y:S08]  /*5090*/  LDC.64 R84, c[0x0][0xb10] ;  /* 0x0002c400ff547b82 */ /* 0x000e700000000a00 */
[----:B------:R-:W1:Y:S08]  /*50a0*/  LDC.64 R38, c[0x0][0xb18] ;  /* 0x0002c600ff267b82 */ /* 0x000e700000000a00 */
[----:B------:R-:W1:Y:S08]  /*50b0*/  LDC.64 R36, c[0x0][0xb28] ;  /* 0x0002ca00ff247b82 */ /* 0x000e700000000a00 */
[----:B------:R-:W1:Y:S01]  /*50c0*/  LDC.64 R82, c[0x0][0x8b0] ;  /* 0x00022c00ff527b82 */ /* 0x000e620000000a00 */
[----:B---3--:R-:W-:-:S07]  /*50d0*/  IMAD.IADD R46, R0, 0x1, R46 ;  /* 0x00000001002e7824 */ /* 0x008fce00078e022e */
[----:B------:R-:W3:Y:S08]  /*50e0*/  LDC.64 R80, c[0x0][0x8a8] ;  /* 0x00022a00ff507b82 */ /* 0x000ef00000000a00 */
[----:B--2-4-:R-:W1:Y:S02]  /*50f0*/  LDC R90, c[0x0][0x374] ;  /* 0x0000dd00ff5a7b82 */ /* 0x014e640000000800 */
.L_x_135:
[----:B------:R-:W-:Y:S02]  /*5100*/  LEA R0, R105, UR48, 0x3 ;  /* 0x0000003069007c11 */ /* 0x000fe4000f8e18ff */
[----:B------:R-:W-:Y:S02]  /*5110*/  SHF.L.U32 R2, R95, 0x1f, RZ ;  /* 0x0000001f5f027819 */ /* 0x000fe400000006ff */
[----:B-1----:R-:W-:Y:S02]  /*5120*/  LEA R16, R105, UR48, 0x4 ;  /* 0x0000003069107c11 */ /* 0x002fe4000f8e20ff */
[----:B------:R-:W2:Y:S02]  /*5130*/  SYNCS.PHASECHK.TRANS64.TRYWAIT P0, [R0+URZ+0x110], R2 ;  /* 0x00011002000075a7 */ /* 0x000ea400080011ff */
[----:B--23--:R-:W-:Y:S05]  /*5140*/  @!P0 BRA `(.L_x_92) ;  /* 0x0000004c00348947 */ /* 0x00cfea0003800000 */
.L_x_199:
[----:B------:R-:W4:Y:S01]  /*5150*/  LDC.64 R10, c[0x0][0xb10] ;  /* 0x0002c400ff0a7b82 */ /* 0x000f220000000a00 */
[----:B------:R-:W3:Y:S01]  /*5160*/  LDS.128 R16, [R16+0x1a0] ;  /* 0x0001a00010107984 */ /* 0x000ee20000000c00 */
[----:B-1----:R-:W-:Y:S01]  /*5170*/  ISETP.NE.AND P1, PT, R41, 0x1, PT ;  /* 0x000000012900780c */ /* 0x002fe20003f25270 */
[----:B--2---:R-:W-:Y:S01]  /*5180*/  VIADD R0, R0, 0x120 ;  /* 0x0000012000007836 */ /* 0x004fe20000000000 */
[----:B------:R-:W-:Y:S04]  /*5190*/  ISETP.GE.AND P0, PT, R40, 0x1, PT ;  /* 0x000000012800780c */ /* 0x000fe80003f06270 */
[----:B------:R-:W1:Y:S01]  /*51a0*/  LDC.64 R8, c[0x0][0xb18] ;  /* 0x0002c600ff087b82 */ /* 0x000e620000000a00 */
[----:B------:R-:W-:Y:S01]  /*51b0*/  PRMT R0, RZ, 0x654, R0 ;  /* 0x00000654ff007816 */ /* 0x000fe20000000000 */
[----:B------:R-:W-:Y:S01]  /*51c0*/  @!PT LDS RZ, [RZ] ;  /* 0x00000000fffff984 */ /* 0x000fe20000000800 */
[----:B------:R-:W-:Y:S01]  /*51d0*/  @!PT LDS RZ, [RZ] ;  /* 0x00000000fffff984 */ /* 0x000fe20000000800 */
[----:B------:R-:W-:Y:S01]  /*51e0*/  @!PT LDS RZ, [RZ] ;  /* 0x00000000fffff984 */ /* 0x000fe20000000800 */
[----:B------:R-:W-:Y:S01]  /*51f0*/  @!PT LDS RZ, [RZ] ;  /* 0x00000000fffff984 */ /* 0x000fe20000000800 */
[----:B------:R2:W-:Y:S06]  /*5200*/  MEMBAR.ALL.CTA ;  /* 0x0000000000007992 */ /* 0x0005ec0000008000 */
[----:B--2---:R-:W2:Y:S01]  /*5210*/  FENCE.VIEW.ASYNC.S ;  /* 0x00000000000073c6 */ /* 0x004ea20000000000 */
[----:B------:R-:W1:Y:S08]  /*5220*/  @!P1 LDC R12, c[0x0][0xb20] ;  /* 0x0002c800ff0c9b82 */ /* 0x000e700000000800 */
[----:B------:R-:W1:Y:S01]  /*5230*/  @!P1 LDC R7, c[0x0][0xb0c] ;  /* 0x0002c300ff079b82 */ /* 0x000e620000000800 */
[----:B--2---:R2:W-:Y:S01]  /*5240*/  SYNCS.ARRIVE.TRANS64.RED.A1T0 RZ, [R0+URZ], RZ ;  /* 0x000000ff00ff79a7 */ /* 0x0045e200081004ff */
[----:B---3--:R-:W-:Y:S04]  /*5250*/  LOP3.LUT P4, RZ, R18, 0x1, RZ, 0xc0, !PT ;  /* 0x0000000112ff7812 */ /* 0x008fe8000788c0ff */
[----:B------:R-:W-:Y:S09]  /*5260*/  P2R R103, PR, RZ, 0x10 ;  /* 0x00000010ff677803 */ /* 0x000ff20000000000 */
[----:B------:R-:W-:Y:S02]  /*5270*/  @P4 MOV R44, R16 ;  /* 0x00000010002c4202 */ /* 0x000fe40000000f00 */
[----:B------:R-:W-:Y:S01]  /*5280*/  @P4 LOP3.LUT R43, R17, 0xffff, RZ, 0xc0, !PT ;  /* 0x0000ffff112b4812 */ /* 0x000fe200078ec0ff */
[----:B--2-4-:R-:W-:Y:S06]  /*5290*/  @!P0 BRA `(.L_x_93) ;  /* 0x0000000000a48947 */ /* 0x014fec0003800000 */
[----:B------:R-:W-:Y:S01]  /*52a0*/  IMAD.HI.U32 R0, R90, R39, RZ ;  /* 0x000000275a007227 */ /* 0x000fe200078e00ff */
[----:B------:R-:W-:Y:S02]  /*52b0*/  ISETP.NE.AND P0, PT, R38, 0x1, PT ;  /* 0x000000012600780c */ /* 0x000fe40003f05270 */
[----:B------:R-:W-:Y:S01]  /*52c0*/  ISETP.NE.AND P2, PT, R40, 0x1, PT ;  /* 0x000000012800780c */ /* 0x000fe20003f45270 */
[----:B------:R-:W-:Y:S01]  /*52d0*/  IMAD.HI.U32 R4, R91, R84, RZ ;  /* 0x000000545b047227 */ /* 0x000fe200078e00ff */
[----:B------:R-:W-:Y:S02]  /*52e0*/  SHF.R.U32.HI R0, RZ, R89, R0 ;  /* 0x00000059ff007219 */ /* 0x000fe40000011600 */
[----:B------:R-:W-:Y:S01]  /*52f0*/  ISETP.NE.AND P3, PT, R42, 0x1, PT ;  /* 0x000000012a00780c */ /* 0x000fe20003f65270 */
[----:B------:R-:W-:Y:S01]  /*5300*/  IMAD.HI.U32 R6, R43, R39, RZ ;  /* 0x000000272b067227 */ /* 0x000fe200078e00ff */
[-C--:B------:R-:W-:Y:S02]  /*5310*/  SHF.R.U32.HI R4, RZ, R85.reuse, R4 ;  /* 0x00000055ff047219 */ /* 0x080fe40000011604 */
[----:B------:R-:W-:Y:S01]  /*5320*/  SEL R0, R90, R0, !P0 ;  /* 0x000000005a007207 */ /* 0x000fe20004000000 */
[----:B------:R-:W-:Y:S01]  /*5330*/  IMAD.HI.U32 R5, R44, R84, RZ ;  /* 0x000000542c057227 */ /* 0x000fe200078e00ff */
[----:B------:R-:W-:Y:S03]  /*5340*/  SEL R4, R91, R4, !P3 ;  /* 0x000000045b047207 */ /* 0x000fe60005800000 */
[-C--:B------:R-:W-:Y:S01]  /*5350*/  IMAD.HI.U32 R3, R0, R36.reuse, RZ ;  /* 0x0000002400037227 */ /* 0x080fe200078e00ff */
[----:B------:R-:W-:Y:S03]  /*5360*/  SHF.R.U32.HI R5, RZ, R85, R5 ;  /* 0x00000055ff057219 */ /* 0x000fe60000011605 */
[----:B------:R-:W-:Y:S01]  /*5370*/  IMAD.HI.U32 R2, R4, R36, RZ ;  /* 0x0000002404027227 */ /* 0x000fe200078e00ff */
[----:B------:R-:W-:Y:S02]  /*5380*/  @P2 SHF.R.U32.HI R0, RZ, R37, R3 ;  /* 0x00000025ff002219 */ /* 0x000fe40000011603 */
[----:B------:R-:W-:Y:S02]  /*5390*/  SHF.R.U32.HI R3, RZ, R89, R6 ;  /* 0x00000059ff037219 */ /* 0x000fe40000011606 */
[----:B------:R-:W-:Y:S01]  /*53a0*/  @P2 SHF.R.U32.HI R4, RZ, R37, R2 ;  /* 0x00000025ff042219 */ /* 0x000fe20000011602 */
[----:B------:R-:W-:Y:S01]  /*53b0*/  IMAD R0, R40, R0, RZ ;  /* 0x0000000028007224 */ /* 0x000fe200078e02ff */
[----:B------:R-:W-:Y:S02]  /*53c0*/  SEL R3, R43, R3, !P0 ;  /* 0x000000032b037207 */ /* 0x000fe40004000000 */
[----:B------:R-:W-:Y:S01]  /*53d0*/  SEL R2, R44, R5, !P3 ;  /* 0x000000052c027207 */ /* 0x000fe20005800000 */
[----:B------:R-:W-:Y:S01]  /*53e0*/  IMAD R5, R40, R4, RZ ;  /* 0x0000000428057224 */ /* 0x000fe200078e02ff */
[C---:B------:R-:W-:Y:S01]  /*53f0*/  ISETP.GE.AND P0, PT, R3.reuse, R0, PT ;  /* 0x000000000300720c */ /* 0x040fe20003f06270 */
[C---:B------:R-:W-:Y:S03]  /*5400*/  IMAD.HI.U32 R0, R3.reuse, R36, RZ ;  /* 0x0000002403007227 */ /* 0x040fe600078e00ff */
[C---:B------:R-:W-:Y:S02]  /*5410*/  ISETP.GE.OR P0, PT, R2.reuse, R5, P0 ;  /* 0x000000050200720c */ /* 0x040fe40000706670 */
[----:B------:R-:W-:Y:S04]  /*5420*/  SHF.R.U32.HI R0, RZ, R37, R0 ;  /* 0x00000025ff007219 */ /* 0x000fe80000011600 */
[C---:B------:R-:W-:Y:S05]  /*5430*/  SEL R6, R3.reuse, R0, !P2 ;  /* 0x0000000003067207 */ /* 0x040fea0005000000 */
        /* <DEDUP_REMOVED lines=14> */
[----:B------:R-:W-:Y:S07]  /*5520*/  IMAD R43, R3, R38, R43 ;  /* 0x00000026032b7224 */ /* 0x000fee00078e022b */
.L_x_93:
[----:B-1----:R-:W-:Y:S01]  /*5530*/  @!P1 ISETP.NE.AND P0, PT, R8, 0x1, PT ;  /* 0x000000010800980c */ /* 0x002fe20003f05270 */
[----:B------:R-:W-:Y:S01]  /*5540*/  @!P1 IMAD.HI.U32 R2, R43, R9, RZ ;  /* 0x000000092b029227 */ /* 0x000fe200078e00ff */
[----:B------:R-:W-:Y:S01]  /*5550*/  R2UR UR42, R15 ;  /* 0x000000000f2a72ca */ /* 0x000fe200000e0000 */
[----:B------:R-:W-:Y:S01]  /*5560*/  BSSY.RECONVERGENT B6, `(.L_x_94) ;  /* 0x0000031000067945 */ /* 0x000fe20003800200 */
[----:B------:R-:W-:Y:S01]  /*5570*/  R2UR UR41, R14 ;  /* 0x000000000e2972ca */ /* 0x000fe200000e0000 */
[C---:B------:R-:W-:Y:S01]  /*5580*/  @!P1 IMAD.HI.U32 R0, R44.reuse, R10, RZ ;  /* 0x0000000a2c009227 */ /* 0x040fe200078e00ff */
[----:B------:R-:W-:Y:S02]  /*5590*/  @!P1 SHF.R.U32.HI R2, RZ, R12, R2 ;  /* 0x0000000cff029219 */ /* 0x000fe40000011602 */
[----:B------:R-:W-:Y:S01]  /*55a0*/  @!P1 ISETP.NE.AND P2, PT, R7, 0x1, PT ;  /* 0x000000010700980c */ /* 0x000fe20003f45270 */
[----:B------:R-:W-:Y:S01]  /*55b0*/  VIADD R105, R105, 0x1 ;  /* 0x0000000169697836 */ /* 0x000fe20000000000 */
[----:B------:R-:W-:Y:S02]  /*55c0*/  @!P1 SEL R2, R43, R2, !P0 ;  /* 0x000000022b029207 */ /* 0x000fe40004000000 */
[----:B------:R-:W-:Y:S02]  /*55d0*/  @!P1 SHF.R.U32.HI R0, RZ, R11, R0 ;  /* 0x0000000bff009219 */ /* 0x000fe40000011600 */
[----:B------:R-:W-:Y:S01]  /*55e0*/  LOP3.LUT P0, RZ, R93, 0x1b0, RZ, 0xc0, !PT ;  /* 0x000001b05dff7812 */ /* 0x000fe2000780c0ff */
[----:B------:R-:W-:Y:S01]  /*55f0*/  USHF.L.U32 UR42, UR42, 0x7, URZ ;  /* 0x000000072a2a7899 */ /* 0x000fe200080006ff */
[----:B------:R-:W-:Y:S01]  /*5600*/  @!P1 SEL R3, R44, R0, !P2 ;  /* 0x000000002c039207 */ /* 0x000fe20005000000 */
[----:B------:R-:W-:Y:S01]  /*5610*/  USHF.L.U32 UR41, UR41, 0x7, URZ ;  /* 0x0000000729297899 */ /* 0x000fe200080006ff */
[----:B------:R-:W-:Y:S03]  /*5620*/  @P4 SHF.R.U32.HI R94, RZ, 0x10, R17 ;  /* 0x00000010ff5e4819 */ /* 0x000fe60000011611 */
[----:B------:R-:W-:Y:S02]  /*5630*/  @!P1 IMAD.IADD R0, R2, 0x1, -R3 ;  /* 0x0000000102009824 */ /* 0x000fe400078e0a03 */
[----:B------:R-:W-:Y:S02]  /*5640*/  @!P1 IMAD.IADD R2, R3, 0x1, -R2 ;  /* 0x0000000103029824 */ /* 0x000fe400078e0a02 */
[----:B------:R-:W-:Y:S02]  /*5650*/  @!P1 IMAD R44, R0, R7, R44 ;  /* 0x00000007002c9224 */ /* 0x000fe400078e022c */
[----:B------:R-:W-:Y:S01]  /*5660*/  @!P1 IMAD R43, R2, R8, R43 ;  /* 0x00000008022b9224 */ /* 0x000fe200078e022b */
[----:B------:R-:W-:Y:S06]  /*5670*/  @!P0 BRA `(.L_x_95) ;  /* 0x00000000007c8947 */ /* 0x000fec0003800000 */
[----:B------:R-:W1:Y:S01]  /*5680*/  LDCU.64 UR8, c[0x4][0x80] ;  /* 0x01001000ff0877ac */ /* 0x000e620008000a00 */
[----:B------:R-:W-:Y:S01]  /*5690*/  MOV R2, 0x0 ;  /* 0x0000000000027802 */ /* 0x000fe20000000f00 */
[----:B------:R-:W-:Y:S02]  /*56a0*/  HFMA2 R12, -RZ, RZ, 0, 5.9604644775390625e-08 ;  /* 0x00000001ff0c7431 */ /* 0x000fe400000001ff */
[----:B------:R-:W-:Y:S01]  /*56b0*/  IMAD.MOV.U32 R8, RZ, RZ, 0x70 ;  /* 0x00000070ff087424 */ /* 0x000fe200078e00ff */
[----:B------:R2:W3:Y:S01]  /*56c0*/  LDC.64 R14, c[0x4][R2] ;  /* 0x01000000020e7b82 */ /* 0x0004e20000000a00 */
[----:B------:R-:W4:Y:S01]  /*56d0*/  LDCU.64 UR6, c[0x4][0x88] ;  /* 0x01001100ff0677ac */ /* 0x000f220008000a00 */
[----:B------:R-:W-:Y:S01]  /*56e0*/  IMAD.MOV.U32 R13, RZ, RZ, RZ ;  /* 0x000000ffff0d7224 */ /* 0x000fe200078e00ff */
[----:B------:R-:W2:Y:S01]  /*56f0*/  LDCU.64 UR4, c[0x4][0x8] ;  /* 0x01000100ff0477ac */ /* 0x000ea20008000a00 */
[----:B-1----:R-:W-:Y:S01]  /*5700*/  MOV R5, UR9 ;  /* 0x0000000900057c02 */ /* 0x002fe20008000f00 */
[----:B------:R-:W-:Y:S01]  /*5710*/  IMAD.U32 R4, RZ, RZ, UR8 ;  /* 0x00000008ff047e24 */ /* 0x000fe2000f8e00ff */
[----:B----4-:R-:W-:Y:S01]  /*5720*/  MOV R7, UR7 ;  /* 0x0000000700077c02 */ /* 0x010fe20008000f00 */
[----:B------:R-:W-:Y:S01]  /*5730*/  IMAD.U32 R6, RZ, RZ, UR6 ;  /* 0x00000006ff067e24 */ /* 0x000fe2000f8e00ff */
[----:B--2---:R-:W-:Y:S01]  /*5740*/  MOV R11, UR5 ;  /* 0x00000005000b7c02 */ /* 0x004fe20008000f00 */
[----:B------:R-:W-:Y:S02]  /*5750*/  IMAD.U32 R10, RZ, RZ, UR4 ;  /* 0x00000004ff0a7e24 */ /* 0x000fe4000f8e00ff */
[----:B------:R-:W-:Y:S07]  /*5760*/  LEPC R20, `(.L_x_96) ;  /* 0x000000001014794e */ /* 0x000fee0000000000 */
[----:B---3-5:R-:W-:Y:S05]  /*5770*/  CALL.ABS.NOINC R14 ;  /* 0x000000000e007343 */ /* 0x028fea0003c00000 */
.L_x_96:
[----:B------:R-:W1:Y:S01]  /*5780*/  LDCU.64 UR8, c[0x4][0x80] ;  /* 0x01001000ff0877ac */ /* 0x000e620008000a00 */
[----:B------:R-:W2:Y:S01]  /*5790*/  LDC.64 R2, c[0x4][R2] ;  /* 0x0100000002027b82 */ /* 0x000ea20000000a00 */
[----:B------:R-:W-:Y:S02]  /*57a0*/  HFMA2 R12, -RZ, RZ, 0, 5.9604644775390625e-08 ;  /* 0x00000001ff0c7431 */ /* 0x000fe400000001ff */
[----:B------:R-:W-:Y:S02]  /*57b0*/  IMAD.MOV.U32 R8, RZ, RZ, 0x70 ;  /* 0x00000070ff087424 */ /* 0x000fe400078e00ff */
[----:B------:R-:W-:Y:S01]  /*57c0*/  IMAD.MOV.U32 R13, RZ, RZ, RZ ;  /* 0x000000ffff0d7224 */ /* 0x000fe200078e00ff */
[----:B------:R-:W3:Y:S01]  /*57d0*/  LDCU.64 UR6, c[0x4][0x88] ;  /* 0x01001100ff0677ac */ /* 0x000ee20008000a00 */
[----:B------:R-:W4:Y:S01]  /*57e0*/  LDCU.64 UR4, c[0x4][0x8] ;  /* 0x01000100ff0477ac */ /* 0x000f220008000a00 */
[----:B-1----:R-:W-:Y:S02]  /*57f0*/  MOV R4, UR8 ;  /* 0x0000000800047c02 */ /* 0x002fe40008000f00 */
[----:B------:R-:W-:Y:S02]  /*5800*/  MOV R5, UR9 ;  /* 0x0000000900057c02 */ /* 0x000fe40008000f00 */
[----:B---3--:R-:W-:Y:S01]  /*5810*/  MOV R7, UR7 ;  /* 0x0000000700077c02 */ /* 0x008fe20008000f00 */
[----:B------:R-:W-:Y:S01]  /*5820*/  IMAD.U32 R6, RZ, RZ, UR6 ;  /* 0x00000006ff067e24 */ /* 0x000fe2000f8e00ff */
[----:B----4-:R-:W-:Y:S01]  /*5830*/  MOV R11, UR5 ;  /* 0x00000005000b7c02 */ /* 0x010fe20008000f00 */
[----:B------:R-:W-:Y:S02]  /*5840*/  IMAD.U32 R10, RZ, RZ, UR4 ;  /* 0x00000004ff0a7e24 */ /* 0x000fe4000f8e00ff */
[----:B------:R-:W-:Y:S07]  /*5850*/  LEPC R20, `(.L_x_95) ;  /* 0x000000001014794e */ /* 0x000fee0000000000 */
[----:B--2---:R-:W-:Y:S05]  /*5860*/  CALL.ABS.NOINC R2 ;  /* 0x0000000002007343 */ /* 0x004fea0003c00000 */
.L_x_95:
[----:B------:R-:W-:Y:S05]  /*5870*/  BSYNC.RECONVERGENT B6 ;  /* 0x0000000000067941 */ /* 0x000fea0003800200 */
.L_x_94:
[----:B------:R-:W-:Y:S01]  /*5880*/  ISETP.NE.U32.AND P4, PT, R82, RZ, PT ;  /* 0x000000ff5200720c */ /* 0x000fe20003f85070 */
[----:B------:R-:W-:Y:S01]  /*5890*/  UISETP.NE.AND UP2, UPT, UR50, URZ, UPT ;  /* 0x000000ff3200728c */ /* 0x000fe2000bf45270 */
[----:B------:R-:W-:Y:S01]  /*58a0*/  ISETP.NE.U32.AND P2, PT, RZ, UR38, PT ;  /* 0x00000026ff007c0c */ /* 0x000fe2000bf45070 */
[----:B------:R-:W-:Y:S01]  /*58b0*/  UISETP.NE.U32.AND UP1, UPT, UR44, URZ, UPT ;  /* 0x000000ff2c00728c */ /* 0x000fe2000bf25070 */
[----:B------:R-:W-:Y:S01]  /*58c0*/  ISETP.NE.AND.EX P4, PT, R83, RZ, PT, P4 ;  /* 0x000000ff5300720c */ /* 0x000fe20003f85340 */
[----:B------:R-:W-:Y:S01]  /*58d0*/  UPLOP3.LUT UP0, UPT, UPT, UPT, UPT, 0x40, 0x4 ;  /* 0x000000000004789c */ /* 0x000fe20003f0e870 */
[----:B------:R-:W-:Y:S01]  /*58e0*/  ISETP.NE.AND.EX P2, PT, RZ, UR39, PT, P2 ;  /* 0x00000027ff007c0c */ /* 0x000fe2000bf45320 */
[----:B------:R-:W-:Y:S01]  /*58f0*/  UISETP.NE.AND.EX UP1, UPT, UR45, URZ, UPT, UP1 ;  /* 0x000000ff2d00728c */ /* 0x000fe2000bf25310 */
[----:B------:R-:W-:Y:S04]  /*5900*/  PLOP3.LUT P1, PT, PT, PT, UP2, 0x80, 0x8 ;  /* 0x000000000008781c */ /* 0x000fe80003f2f028 */
[----:B------:R-:W-:Y:S06]  /*5910*/  @UP2 UPLOP3.LUT UP0, UPT, UPT, UPT, UP1, 0x80, 0x8 ;  /* 0x000000000008289c */ /* 0x000fec0003f0f010 */
[----:B------:R-:W-:Y:S01]  /*5920*/  PLOP3.LUT P0, PT, PT, PT, UP0, 0x80, 0x8 ;  /* 0x000000000008781c */ /* 0x000fe20003f0f008 */
[----:B------:R-:W-:Y:S01]  /*5930*/  @!UPT UIADD3 URZ, UPT, UPT, URZ, URZ, URZ ;  /* 0x000000fffffff290 */ /* 0x000fe2000fffe0ff */
[----:B------:R-:W-:Y:S11]  /*5940*/  BRA.U !UP1, `(.L_x_97) ;  /* 0x0000000109387547 */ /* 0x000ff6000b800000 */
[----:B------:R-:W-:Y:S01]  /*5950*/  UISETP.NE.U32.AND UP0, UPT, UR38, URZ, UPT ;  /* 0x000000ff2600728c */ /* 0x000fe2000bf05070 */
[----:B------:R-:W-:Y:S02]  /*5960*/  HFMA2 R0, -RZ, RZ, 0, 5.9604644775390625e-08 ;  /* 0x00000001ff007431 */ /* 0x000fe400000001ff */
[----:B------:R-:W-:Y:S01]  /*5970*/  IMAD.MOV.U32 R88, RZ, RZ, 0x1 ;  /* 0x00000001ff587424 */ /* 0x000fe200078e00ff */
[----:B------:R-:W-:Y:S06]  /*5980*/  UISETP.NE.AND.EX UP0, UPT, UR39, URZ, UPT, UP0 ;  /* 0x000000ff2700728c */ /* 0x000fec000bf05300 */
[----:B------:R-:W-:Y:S05]  /*5990*/  PLOP3.LUT P3, PT, PT, PT, UP0, 0x80, 0x8 ;  /* 0x000000000008781c */ /* 0x000fea0003f6f008 */
[----:B------:R-:W1:Y:S01]  /*59a0*/  @UP0 LDCU.64 UR6, c[0x0][0x888] ;  /* 0x00011100ff0607ac */ /* 0x000e620008000a00 */
[----:B------:R-:W-:Y:S07]  /*59b0*/  @UP0 UIMAD UR4, UR36, UR44, URZ ;  /* 0x0000002c240402a4 */ /* 0x000fee000f8e02ff */
[----:B------:R-:W-:Y:S01]  /*59c0*/  @!P3 PRMT R88, R0, 0x7610, R88 ;  /* 0x000076100058b816 */ /* 0x000fe20000000058 */
[----:B-1----:R-:W-:Y:S03]  /*59d0*/  @UP0 UIMAD.WIDE UR6, UR4, 0x4, UR6 ;  /* 0x00000004040608a5 */ /* 0x002fe6000f8e0206 */
[----:B------:R-:W1:Y:S03]  /*59e0*/  @!UP0 LDCU UR4, c[0x0][0x880] ;  /* 0x00011000ff0487ac */ /* 0x000e660008000800 */
[----:B------:R-:W-:Y:S01]  /*59f0*/  IMAD.U32 R2, RZ, RZ, UR6 ;  /* 0x00000006ff027e24 */ /* 0x000fe2000f8e00ff */
[----:B------:R-:W-:Y:S05]  /*5a00*/  MOV R3, UR7 ;  /* 0x0000000700037c02 */ /* 0x000fea0008000f00 */
[----:B-----5:R2:W5:Y:S02]  /*5a10*/  @P3 LDG.E R49, desc[UR46][R2.64] ;  /* 0x0000002e02313981 */ /* 0x020564000c1e1900 */
[----:B-12---:R-:W-:Y:S02]  /*5a20*/  @!P3 IMAD.U32 R49, RZ, RZ, UR4 ;  /* 0x00000004ff31be24 */ /* 0x006fe4000f8e00ff */
.L_x_97:
[----:B------:R-:W-:Y:S05]  /*5a30*/  @!P4 BRA `(.L_x_98) ;  /* 0x000000000020c947 */ /* 0x000fea0003800000 */
[----:B------:R-:W-:Y:S04]  /*5a40*/  ISETP.NE.U32.AND P3, PT, R80, RZ, PT ;  /* 0x000000ff5000720c */ /* 0x000fe80003f65070 */
[----:B------:R-:W-:Y:S11]  /*5a50*/  ISETP.NE.AND.EX P3, PT, R81, RZ, PT, P3 ;  /* 0x000000ff5100720c */ /* 0x000ff60003f65330 */
[----:B------:R-:W-:Y:S02]  /*5a60*/  @!UPT UIADD3 URZ, UPT, UPT, URZ, URZ, URZ ;  /* 0x000000fffffff290 */ /* 0x000fe4000fffe0ff */
[----:B------:R-:W1:Y:S01]  /*5a70*/  @P3 LDC.64 R2, c[0x0][0x8a8] ;  /* 0x00022a00ff023b82 */ /* 0x000e620000000a00 */
[----:B------:R-:W-:Y:S04]  /*5a80*/  @P3 IMAD R0, R82, UR36, RZ ;  /* 0x0000002452003c24 */ /* 0x000fe8000f8e02ff */
[----:B-1----:R-:W-:Y:S05]  /*5a90*/  @P3 IMAD.WIDE R2, R0, 0x4, R2 ;  /* 0x0000000400023825 */ /* 0x002fea00078e0202 */
[----:B-----5:R1:W5:Y:S02]  /*5aa0*/  @P3 LDG.E R47, desc[UR46][R2.64] ;  /* 0x0000002e022f3981 */ /* 0x020364000c1e1900 */
[----:B-1----:R-:W2:Y:S02]  /*5ab0*/  @!P3 LDC R47, c[0x0][0x8a0] ;  /* 0x00022800ff2fbb82 */ /* 0x002ea40000000800 */
.L_x_98:
[----:B-----5:R-:W-:Y:S01]  /*5ac0*/  FSETP.NEU.AND P3, PT, R49, RZ, PT ;  /* 0x000000ff3100720b */ /* 0x020fe20003f6d000 */
[----:B------:R-:W-:Y:S01]  /*5ad0*/  BSSY B1, `(.L_x_99) ;  /* 0x0000039000017945 */ /* 0x000fe20003800000 */
[----:B------:R-:W-:Y:S01]  /*5ae0*/  SEL R3, RZ, 0xffffffff, P2 ;  /* 0xffffffffff037807 */ /* 0x000fe20001000000 */
[----:B------:R-:W-:Y:S01]  /*5af0*/  IMAD.MOV.U32 R66, RZ, RZ, 0x1 ;  /* 0x00000001ff427424 */ /* 0x000fe200078e00ff */
[----:B------:R-:W-:Y:S01]  /*5b00*/  @P1 LOP3.LUT P2, RZ, R88, 0xff, RZ, 0xc0, !PT ;  /* 0x000000ff58ff1812 */ /* 0x000fe2000784c0ff */
[----:B------:R-:W-:Y:S01]  /*5b10*/  IMAD R48, R45, 0x80, R46 ;  /* 0x000000802d307824 */ /* 0x000fe200078e022e */
[----:B------:R-:W-:Y:S01]  /*5b20*/  @P1 SEL R0, RZ, 0xffffffff, P3 ;  /* 0xffffffffff001807 */ /* 0x000fe20001800000 */
[----:B------:R-:W-:Y:S01]  /*5b30*/  IMAD R106, R101, -0x10, R99 ;  /* 0xfffffff0656a7824 */ /* 0x000fe200078e0263 */
[----:B------:R-:W-:Y:S01]  /*5b40*/  LOP3.LUT R97, R97, 0x1, RZ, 0x3c, !PT ;  /* 0x0000000161617812 */ /* 0x000fe200078e3cff */
[----:B------:R-:W-:Y:S01]  /*5b50*/  IMAD.MOV.U32 R65, RZ, RZ, RZ ;  /* 0x000000ffff417224 */ /* 0x000fe200078e00ff */
[----:B------:R-:W-:Y:S02]  /*5b60*/  @P0 SEL R0, R3, R0, !P2 ;  /* 0x0000000003000207 */ /* 0x000fe40005000000 */
[----:B------:R-:W-:Y:S02]  /*5b70*/  CS2R R78, SRZ ;  /* 0x00000000004e7805 */ /* 0x000fe4000001ff00 */
[----:B------:R-:W-:Y:S02]  /*5b80*/  LEA R64, R45, UR48, 0x3 ;  /* 0x000000302d407c11 */ /* 0x000fe4000f8e18ff */
[----:B------:R-:W-:Y:S02]  /*5b90*/  CS2R R76, SRZ ;  /* 0x00000000004c7805 */ /* 0x000fe4000001ff00 */
[----:B------:R-:W-:Y:S02]  /*5ba0*/  @P1 LOP3.LUT R0, R0, 0x1, RZ, 0xc0, !PT ;  /* 0x0000000100001812 */ /* 0x000fe400078ec0ff */
[----:B------:R-:W-:Y:S02]  /*5bb0*/  CS2R R70, SRZ ;  /* 0x0000000000467805 */ /* 0x000fe4000001ff00 */
[----:B------:R-:W-:Y:S02]  /*5bc0*/  PLOP3.LUT P2, PT, PT, PT, UP1, 0x80, 0x8 ;  /* 0x000000000008781c */ /* 0x000fe40003f4f018 */
[----:B------:R-:W-:Y:S02]  /*5bd0*/  CS2R R68, SRZ ;  /* 0x0000000000447805 */ /* 0x000fe4000001ff00 */
[----:B------:R-:W-:Y:S02]  /*5be0*/  ISETP.NE.U32.OR P5, PT, R0, 0x1, !P1 ;  /* 0x000000010000780c */ /* 0x000fe40004fa5470 */
[----:B------:R-:W-:Y:S02]  /*5bf0*/  CS2R R62, SRZ ;  /* 0x00000000003e7805 */ /* 0x000fe4000001ff00 */
[----:B------:R-:W-:Y:S02]  /*5c00*/  LOP3.LUT P4, R104, R88, 0xff, RZ, 0xc0, !PT ;  /* 0x000000ff58687812 */ /* 0x000fe4000788c0ff */
[----:B------:R-:W-:Y:S02]  /*5c10*/  CS2R R60, SRZ ;  /* 0x00000000003c7805 */ /* 0x000fe4000001ff00 */
[----:B------:R-:W-:Y:S02]  /*5c20*/  SEL R2, RZ, 0xffffffff, P3 ;  /* 0xffffffffff027807 */ /* 0x000fe40001800000 */
[----:B------:R-:W-:Y:S02]  /*5c30*/  CS2R R58, SRZ ;  /* 0x00000000003a7805 */ /* 0x000fe4000001ff00 */
[----:B------:R-:W-:Y:S02]  /*5c40*/  P2R R107, PR, RZ, 0x20 ;  /* 0x00000020ff6b7803 */ /* 0x000fe40000000000 */
[----:B------:R-:W-:Y:S02]  /*5c50*/  CS2R R56, SRZ ;  /* 0x0000000000387805 */ /* 0x000fe4000001ff00 */
[----:B------:R-:W-:Y:S02]  /*5c60*/  @P2 SEL R2, R3, R2, !P4 ;  /* 0x0000000203022207 */ /* 0x000fe40006000000 */
[----:B------:R-:W-:Y:S02]  /*5c70*/  @P5 SHF.L.U32 R0, R97, 0x1f, RZ ;  /* 0x0000001f61005819 */ /* 0x000fe400000006ff */
[----:B------:R-:W-:Y:S02]  /*5c80*/  LOP3.LUT R2, R2, 0x1, RZ, 0xc0, !PT ;  /* 0x0000000102027812 */ /* 0x000fe400078ec0ff */
[----:B------:R1:W3:Y:S02]  /*5c90*/  @P5 SYNCS.PHASECHK.TRANS64.TRYWAIT P1, [UR48+0xc0], R0 ;  /* 0x0000c000ff0055a7 */ /* 0x0002e40008021130 */
[----:B------:R-:W-:Y:S04]  /*5ca0*/  ISETP.NE.U32.AND P2, PT, R2, 0x1, PT ;  /* 0x000000010200780c */ /* 0x000fe80003f45070 */
[----:B------:R-:W-:Y:S02]  /*5cb0*/  P2R R67, PR, RZ, 0x4 ;  /* 0x00000004ff437803 */ /* 0x000fe40000000000 */
[----:B-1----:R-:W-:Y:S04]  /*5cc0*/  SHF.L.U32 R0, R96, 0x1f, RZ ;  /* 0x0000001f60007819 */ /* 0x002fe800000006ff */
[----:B------:R1:W4:Y:S01]  /*5cd0*/  SYNCS.PHASECHK.TRANS64.TRYWAIT P0, [R64+URZ+0x130], R0 ;  /* 0x00013000400075a7 */ /* 0x00032200080011ff */
[----:B---3--:R-:W-:Y:S01]  /*5ce0*/  @P5 SEL R66, RZ, 0x1, !P1 ;  /* 0x00000001ff425807 */ /* 0x008fe20004800000 */
[----:B-1----:R-:W-:Y:S06]  /*5cf0*/  @!P5 BRA `(.L_x_100) ;  /* 0x000000000058d947 */ /* 0x002fec0003800000 */
[----:B------:R-:W-:Y:S01]  /*5d00*/  IMAD.MOV.U32 R79, RZ, RZ, RZ ;  /* 0x000000ffff4f7224 */ /* 0x000fe200078e00ff */
[----:B------:R-:W-:Y:S01]  /*5d10*/  ISETP.NE.AND P1, PT, R66, RZ, PT ;  /* 0x000000ff4200720c */ /* 0x000fe20003f25270 */
[----:B------:R-:W-:Y:S01]  /*5d20*/  BSSY B0, `(.L_x_101) ;  /* 0x000000c000007945 */ /* 0x000fe20003800000 */
[----:B------:R-:W-:Y:S02]  /*5d30*/  CS2R R58, SRZ ;  /* 0x00000000003a7805 */ /* 0x000fe4000001ff00 */
[----:B------:R-:W-:Y:S02]  /*5d40*/  CS2R R56, SRZ ;  /* 0x0000000000387805 */ /* 0x000fe4000001ff00 */
[----:B------:R-:W-:Y:S02]  /*5d50*/  CS2R R62, SRZ ;  /* 0x00000000003e7805 */ /* 0x000fe4000001ff00 */
[----:B------:R-:W-:Y:S02]  /*5d60*/  CS2R R60, SRZ ;  /* 0x00000000003c7805 */ /* 0x000fe4000001ff00 */
[----:B------:R-:W-:Y:S02]  /*5d70*/  CS2R R70, SRZ ;  /* 0x0000000000467805 */ /* 0x000fe4000001ff00 */
[----:B------:R-:W-:Y:S02]  /*5d80*/  CS2R R68, SRZ ;  /* 0x0000000000447805 */ /* 0x000fe4000001ff00 */
[----:B------:R-:W-:Y:S01]  /*5d90*/  CS2R R76, SRZ ;  /* 0x00000000004c7805 */ /* 0x000fe2000001ff00 */
[----:B------:R-:W-:Y:S06]  /*5da0*/  @P1 BRA `(.L_x_102) ;  /* 0x00000000000c1947 */ /* 0x000fec0003800000 */
[----:B------:R-:W-:Y:S04]  /*5db0*/  SHF.L.U32 R3, R97, 0x1f, RZ ;  /* 0x0000001f61037819 */ /* 0x000fe800000006ff */
[----:B------:R-:W1:Y:S02]  /*5dc0*/  SYNCS.PHASECHK.TRANS64.TRYWAIT P1, [UR48+0xc0], R3 ;  /* 0x0000c003ff0075a7 */ /* 0x000e640008021130 */
[----:B-1----:R-:W-:Y:S05]  /*5dd0*/  @!P1 BRA `(.L_x_103) ;  /* 0x0000004000249947 */ /* 0x002fea0003800000 */
.L_x_102:
[----:B------:R-:W-:Y:S05]  /*5de0*/  BSYNC B0 ;  /* 0x0000000000007941 */ /* 0x000fea0003800000 */
.L_x_101:
[----:B------:R-:W-:Y:S01]  /*5df0*/  ISETP.NE.AND P1, PT, R67, RZ, PT ;  /* 0x000000ff4300720c */ /* 0x000fe20003f25270 */
[----:B------:R-:W-:Y:S11]  /*5e00*/  HFMA2 R65, -RZ, RZ, 0, 5.9604644775390625e-08 ;  /* 0x00000001ff417431 */ /* 0x000ff600000001ff */
[----:B------:R-:W-:Y:S01]  /*5e10*/  @!UPT UIADD3 URZ, UPT, UPT, URZ, URZ, URZ ;  /* 0x000000fffffff290 */ /* 0x000fe2000fffe0ff */
[----:B------:R3:W1:Y:S04]  /*5e20*/  @P1 LDS.128 R56, [R100] ;  /* 0x0000000064381984 */ /* 0x0006680000000c00 */
[----:B------:R3:W1:Y:S04]  /*5e30*/  @P1 LDS.128 R60, [R99+0x10] ;  /* 0x00001000633c1984 */ /* 0x0006680000000c00 */
[----:B------:R3:W1:Y:S04]  /*5e40*/  @P1 LDS.128 R68, [R98+0x20] ;  /* 0x0000200062441984 */ /* 0x0006680000000c00 */
[----:B------:R3:W1:Y:S02]  /*5e50*/  @P1 LDS.128 R76, [R106+0x30] ;  /* 0x000030006a4c1984 */ /* 0x0006640000000c00 */
.L_x_100:
[----:B------:R-:W-:Y:S05]  /*5e60*/  BSYNC B1 ;  /* 0x0000000000017941 */ /* 0x000fea0003800000 */
.L_x_99:
[----:B-1----:R-:W-:Y:S04]  /*5e70*/  SHF.R.U32.HI R2, RZ, 0x15, R48 ;  /* 0x00000015ff027819 */ /* 0x002fe80000011630 */
[----:B------:R-:W-:Y:S01]  /*5e80*/  LOP3.LUT P1, RZ, R2, 0x3, R92, 0x48, !PT ;  /* 0x0000000302ff7812 */ /* 0x000fe2000782485c */
[----:B------:R-:W-:Y:S01]  /*5e90*/  @!UPT UIADD3 URZ, UPT, UPT, URZ, URZ, URZ ;  /* 0x000000fffffff290 */ /* 0x000fe2000fffe0ff */
[----:B----4-:R-:W-:Y:S11]  /*5ea0*/  @P0 BRA `(.L_x_104) ;  /* 0x0000000000080947 */ /* 0x010ff60003800000 */
[----:B------:R-:W1:Y:S02]  /*5eb0*/  SYNCS.PHASECHK.TRANS64.TRYWAIT P0, [R64+URZ+0x130], R0 ;  /* 0x00013000400075a7 */ /* 0x000e6400080011ff */
[----:B-1----:R-:W-:Y:S05]  /*5ec0*/  @!P0 BRA `(.L_x_105) ;  /* 0x0000004000008947 */ /* 0x002fea0003800000 */
.L_x_104:
[----:B------:R-:W-:Y:S05]  /*5ed0*/  @!P1 BRA `(.L_x_106) ;  /* 0x0000000000409947 */ /* 0x000fea0003800000 */
[----:B------:R-:W4:Y:S01]  /*5ee0*/  LDCU.64 UR8, c[0x4][0x70] ;  /* 0x01000e00ff0877ac */ /* 0x000f220008000a00 */
[----:B------:R-:W-:Y:S01]  /*5ef0*/  MOV R3, 0x0 ;  /* 0x0000000000037802 */ /* 0x000fe20000000f00 */
[----:B------:R-:W-:Y:S02]  /*5f00*/  HFMA2 R12, -RZ, RZ, 0, 5.9604644775390625e-08 ;  /* 0x00000001ff0c7431 */ /* 0x000fe400000001ff */
[----:B------:R-:W-:Y:S02]  /*5f10*/  IMAD.MOV.U32 R8, RZ, RZ, 0x192 ;  /* 0x00000192ff087424 */ /* 0x000fe400078e00ff */
[----:B------:R-:W-:Y:S01]  /*5f20*/  IMAD.MOV.U32 R13, RZ, RZ, RZ ;  /* 0x000000ffff0d7224 */ /* 0x000fe200078e00ff */
[----:B------:R-:W5:Y:S01]  /*5f30*/  LDCU.64 UR6, c[0x4][0x78] ;  /* 0x01000f00ff0677ac */ /* 0x000f620008000a00 */
[----:B------:R-:W1:Y:S01]  /*5f40*/  LDC.64 R2, c[0x4][R3] ;  /* 0x0100000003027b82 */ /* 0x000e620000000a00 */
[----:B------:R-:W2:Y:S01]  /*5f50*/  LDCU.64 UR4, c[0x4][0x10] ;  /* 0x01000200ff0477ac */ /* 0x000ea20008000a00 */
[----:B----4-:R-:W-:Y:S01]  /*5f60*/  MOV R5, UR9 ;  /* 0x0000000900057c02 */ /* 0x010fe20008000f00 */
[----:B------:R-:W-:Y:S01]  /*5f70*/  IMAD.U32 R4, RZ, RZ, UR8 ;  /* 0x00000008ff047e24 */ /* 0x000fe2000f8e00ff */
[----:B-----5:R-:W-:Y:S01]  /*5f80*/  MOV R7, UR7 ;  /* 0x0000000700077c02 */ /* 0x020fe20008000f00 */
[----:B------:R-:W-:Y:S01]  /*5f90*/  IMAD.U32 R6, RZ, RZ, UR6 ;  /* 0x00000006ff067e24 */ /* 0x000fe2000f8e00ff */
[----:B--2---:R-:W-:Y:S01]  /*5fa0*/  MOV R11, UR5 ;  /* 0x00000005000b7c02 */ /* 0x004fe20008000f00 */
[----:B------:R-:W-:Y:S02]  /*5fb0*/  IMAD.U32 R10, RZ, RZ, UR4 ;  /* 0x00000004ff0a7e24 */ /* 0x000fe4000f8e00ff */
[----:B------:R-:W-:Y:S07]  /*5fc0*/  LEPC R20, `(.L_x_106) ;  /* 0x000000001014794e */ /* 0x000fee0000000000 */
[----:B-1-3--:R-:W-:Y:S05]  /*5fd0*/  CALL.ABS.NOINC R2 ;  /* 0x0000000002007343 */ /* 0x00afea0003c00000 */
.L_x_106:
[----:B------:R-:W-:Y:S05]  /*5fe0*/  WARPSYNC.ALL ;  /* 0x0000000000007948 */ /* 0x000fea0003800000 */
[----:B------:R-:W-:Y:S01]  /*5ff0*/  R2UR UR4, R48 ;  /* 0x00000000300472ca */ /* 0x000fe200000e0000 */
[--C-:B------:R-:W-:Y:S01]  /*6000*/  HADD2.F32 R50, -RZ, R56.reuse.H0_H0 ;  /* 0x20000038ff327230 */ /* 0x100fe20000004100 */
[----:B------:R-:W-:Y:S01]  /*6010*/  ISETP.NE.AND P0, PT, R102, RZ, PT ;  /* 0x000000ff6600720c */ /* 0x000fe20003f05270 */
[----:B------:R-:W-:Y:S01]  /*6020*/  HADD2.F32 R51, -RZ, R56.H1_H1 ;  /* 0x30000038ff337230 */ /* 0x000fe20000004100 */
[----:B------:R-:W-:Y:S01]  /*6030*/  BSSY.RECONVERGENT B0, `(.L_x_107) ;  /* 0x0000086000007945 */ /* 0x000fe20003800200 */
[--C-:B------:R-:W-:Y:S08]  /*6040*/  HADD2.F32 R52, -RZ, R57.reuse.H0_H0 ;  /* 0x20000039ff347230 */ /* 0x100ff00000004100 */
[----:B------:R-:W1:Y:S02]  /*6050*/  LDTM.x32 R4, tmem[UR4] ;  /* 0x00000004000479ee */ /* 0x000e6400082c0000 */
[C---:B-12---:R-:W-:Y:S01]  /*6060*/  FMUL R0, R47.reuse, R4 ;  /* 0x000000042f007220 */ /* 0x046fe20000400000 */
[C---:B------:R-:W-:Y:S01]  /*6070*/  FMUL R2, R47.reuse, R5 ;  /* 0x000000052f027220 */ /* 0x040fe20000400000 */
[C---:B------:R-:W-:Y:S01]  /*6080*/  FMUL R4, R47.reuse, R8 ;  /* 0x000000082f047220 */ /* 0x040fe20000400000 */
[----:B------:R-:W-:Y:S01]  /*6090*/  FMUL R3, R47, R6 ;  /* 0x000000062f037220 */ /* 0x000fe20000400000 */
[C---:B------:R-:W-:Y:S01]  /*60a0*/  FFMA R0, R49.reuse, R50, R0 ;  /* 0x0000003231007223 */ /* 0x040fe20000000000 */
[----:B------:R-:W-:Y:S01]  /*60b0*/  FFMA R2, R49, R51, R2 ;  /* 0x0000003331027223 */ /* 0x000fe20000000002 */
[C---:B------:R-:W-:Y:S01]  /*60c0*/  FMUL R5, R47.reuse, R9 ;  /* 0x000000092f057220 */ /* 0x040fe20000400000 */
        /* <DEDUP_REMOVED lines=16> */
[----:B------:R-:W-:Y:S02]  /*61d0*/  HADD2.F32 R32, -RZ, R57.H1_H1 ;  /* 0x30000039ff207230 */ /* 0x000fe40000004100 */
[C---:B------:R-:W-:Y:S01]  /*61e0*/  FMUL R26, R47.reuse, R30 ;  /* 0x0000001e2f1a7220 */ /* 0x040fe20000400000 */
[----:B------:R-:W-:Y:S01]  /*61f0*/  FMUL R29, R47, R33 ;  /* 0x000000212f1d7220 */ /* 0x000fe20000400000 */
[--C-:B------:R-:W-:Y:S02]  /*6200*/  HADD2.F32 R33, -RZ, R58.reuse.H0_H0 ;  /* 0x2000003aff217230 */ /* 0x100fe40000004100 */
[----:B------:R-:W-:Y:S01]  /*6210*/  FFMA R3, R49, R52, R3 ;  /* 0x0000003431037223 */ /* 0x000fe20000000003 */
[C---:B------:R-:W-:Y:S01]  /*6220*/  FMUL R7, R47.reuse, R7 ;  /* 0x000000072f077220 */ /* 0x040fe20000400000 */
[----:B------:R-:W-:Y:S01]  /*6230*/  FMUL R30, R47, R34 ;  /* 0x000000222f1e7220 */ /* 0x000fe20000400000 */
[----:B------:R-:W-:Y:S01]  /*6240*/  HADD2.F32 R34, -RZ, R58.H1_H1 ;  /* 0x3000003aff227230 */ /* 0x000fe20000004100 */
[----:B------:R-:W-:Y:S01]  /*6250*/  F2FP.F16.F32.PACK_AB R52, R2, R0 ;  /* 0x000000000234723e */ /* 0x000fe200000000ff */
[--C-:B------:R-:W-:Y:S02]  /*6260*/  HADD2.F32 R0, -RZ, R59.reuse.H0_H0 ;  /* 0x2000003bff007230 */ /* 0x100fe40000004100 */
[C---:B------:R-:W-:Y:S01]  /*6270*/  FFMA R7, R49.reuse, R32, R7 ;  /* 0x0000002031077223 */ /* 0x040fe20000000007 */
[----:B------:R-:W-:Y:S02]  /*6280*/  HADD2.F32 R2, -RZ, R59.H1_H1 ;  /* 0x3000003bff027230 */ /* 0x000fe40000004100 */
[C---:B------:R-:W-:Y:S01]  /*6290*/  FFMA R4, R49.reuse, R33, R4 ;  /* 0x0000002131047223 */ /* 0x040fe20000000004 */
[C---:B------:R-:W-:Y:S01]  /*62a0*/  FFMA R5, R49.reuse, R34, R5 ;  /* 0x0000002231057223 */ /* 0x040fe20000000005 */
[----:B------:R-:W-:Y:S01]  /*62b0*/  FFMA R6, R49, R0, R6 ;  /* 0x0000000031067223 */ /* 0x000fe20000000006 */
[--C-:B------:R-:W-:Y:S02]  /*62c0*/  HADD2.F32 R0, -RZ, R60.reuse.H0_H0 ;  /* 0x2000003cff007230 */ /* 0x100fe40000004100 */
[----:B------:R-:W-:Y:S01]  /*62d0*/  FMUL R11, R47, R11 ;  /* 0x0000000b2f0b7220 */ /* 0x000fe20000400000 */
[----:B------:R-:W-:Y:S01]  /*62e0*/  F2FP.F16.F32.PACK_AB R53, R7, R3 ;  /* 0x000000030735723e */ /* 0x000fe200000000ff */
[--C-:B------:R-:W-:Y:S02]  /*62f0*/  HADD2.F32 R3, -RZ, R61.reuse.H0_H0 ;  /* 0x2000003dff037230 */ /* 0x100fe40000004100 */
[----:B------:R-:W-:Y:S01]  /*6300*/  FMUL R15, R47, R15 ;  /* 0x0000000f2f0f7220 */ /* 0x000fe20000400000 */
[C---:B------:R-:W-:Y:S01]  /*6310*/  FFMA R11, R49.reuse, R2, R11 ;  /* 0x00000002310b7223 */ /* 0x040fe2000000000b */
[----:B------:R-:W-:Y:S02]  /*6320*/  HADD2.F32 R2, -RZ, R60.H1_H1 ;  /* 0x3000003cff027230 */ /* 0x000fe40000004100 */
[----:B------:R-:W-:Y:S01]  /*6330*/  FFMA R8, R49, R0, R8 ;  /* 0x0000000031087223 */ /* 0x000fe20000000008 */
[----:B------:R-:W-:Y:S02]  /*6340*/  HADD2.F32 R0, -RZ, R61.H1_H1 ;  /* 0x3000003dff007230 */ /* 0x000fe40000004100 */
[C---:B------:R-:W-:Y:S01]  /*6350*/  FMUL R19, R47.reuse, R19 ;  /* 0x000000132f137220 */ /* 0x040fe20000400000 */
[----:B------:R-:W-:Y:S01]  /*6360*/  FMUL R23, R47, R23 ;  /* 0x000000172f177220 */ /* 0x000fe20000400000 */
[C---:B------:R-:W-:Y:S01]  /*6370*/  FFMA R9, R49.reuse, R2, R9 ;  /* 0x0000000231097223 */ /* 0x040fe20000000009 */
[C---:B------:R-:W-:Y:S01]  /*6380*/  FFMA R10, R49.reuse, R3, R10 ;  /* 0x00000003310a7223 */ /* 0x040fe2000000000a */
[----:B------:R-:W-:Y:S01]  /*6390*/  FFMA R15, R49, R0, R15 ;  /* 0x00000000310f7223 */ /* 0x000fe2000000000f */
[--C-:B------:R-:W-:Y:S02]  /*63a0*/  HADD2.F32 R2, -RZ, R62.reuse.H0_H0 ;  /* 0x2000003eff027230 */ /* 0x100fe40000004100 */
[----:B------:R-:W-:Y:S01]  /*63b0*/  FMUL R27, R47, R27 ;  /* 0x0000001b2f1b7220 */ /* 0x000fe20000400000 */
[----:B------:R-:W-:Y:S01]  /*63c0*/  HADD2.F32 R0, -RZ, R62.H1_H1 ;  /* 0x3000003eff007230 */ /* 0x000fe20000004100 */
[----:B------:R-:W-:Y:S01]  /*63d0*/  F2FP.F16.F32.PACK_AB R54, R5, R4 ;  /* 0x000000040536723e */ /* 0x000fe200000000ff */
[--C-:B------:R-:W-:Y:S02]  /*63e0*/  HADD2.F32 R3, -RZ, R63.reuse.H0_H0 ;  /* 0x2000003fff037230 */ /* 0x100fe40000004100 */
[C---:B------:R-:W-:Y:S01]  /*63f0*/  FFMA R12, R49.reuse, R2, R12 ;  /* 0x00000002310c7223 */ /* 0x040fe2000000000c */
[--C-:B------:R-:W-:Y:S02]  /*6400*/  HADD2.F32 R2, -RZ, R68.reuse.H0_H0 ;  /* 0x20000044ff027230 */ /* 0x100fe40000004100 */
[C---:B------:R-:W-:Y:S01]  /*6410*/  FFMA R13, R49.reuse, R0, R13 ;  /* 0x00000000310d7223 */ /* 0x040fe2000000000d */
[----:B------:R-:W-:Y:S02]  /*6420*/  HADD2.F32 R0, -RZ, R63.H1_H1 ;  /* 0x3000003fff007230 */ /* 0x000fe40000004100 */
[----:B------:R-:W-:Y:S01]  /*6430*/  FFMA R14, R49, R3, R14 ;  /* 0x00000003310e7223 */ /* 0x000fe2000000000e */
[----:B------:R-:W-:Y:S01]  /*6440*/  HADD2.F32 R3, -RZ, R68.H1_H1 ;  /* 0x30000044ff037230 */ /* 0x000fe20000004100 */
[----:B------:R-:W-:Y:S01]  /*6450*/  F2FP.F16.F32.PACK_AB R55, R11, R6 ;  /* 0x000000060b37723e */ /* 0x000fe200000000ff */
[----:B------:R-:W-:Y:S01]  /*6460*/  FMUL R31, R47, R31 ;  /* 0x0000001f2f1f7220 */ /* 0x000fe20000400000 */
[C---:B------:R-:W-:Y:S01]  /*6470*/  FFMA R19, R49.reuse, R0, R19 ;  /* 0x0000000031137223 */ /* 0x040fe20000000013 */
[--C-:B------:R-:W-:Y:S02]  /*6480*/  HADD2.F32 R0, -RZ, R69.reuse.H0_H0 ;  /* 0x20000045ff007230 */ /* 0x100fe40000004100 */
[C---:B------:R-:W-:Y:S01]  /*6490*/  FFMA R16, R49.reuse, R2, R16 ;  /* 0x0000000231107223 */ /* 0x040fe20000000010 */
[----:B------:R1:W-:Y:S01]  /*64a0*/  STS.128 [R100], R52 ;  /* 0x0000003464007388 */ /* 0x0003e20000000c00 */
[C---:B------:R-:W-:Y:S01]  /*64b0*/  FFMA R17, R49.reuse, R3, R17 ;  /* 0x0000000331117223 */ /* 0x040fe20000000011 */
[----:B------:R-:W-:Y:S02]  /*64c0*/  HADD2.F32 R2, -RZ, R69.H1_H1 ;  /* 0x30000045ff027230 */ /* 0x000fe40000004100 */
[----:B------:R-:W-:Y:S01]  /*64d0*/  FFMA R18, R49, R0, R18 ;  /* 0x0000000031127223 */ /* 0x000fe20000000012 */
[--C-:B------:R-:W-:Y:S01]  /*64e0*/  HADD2.F32 R0, -RZ, R70.reuse.H0_H0 ;  /* 0x20000046ff007230 */ /* 0x100fe20000004100 */
[----:B------:R-:W-:Y:S01]  /*64f0*/  F2FP.F16.F32.PACK_AB R8, R9, R8 ;  /* 0x000000080908723e */ /* 0x000fe200000000ff */
[--C-:B------:R-:W-:Y:S02]  /*6500*/  HADD2.F32 R3, -RZ, R71.reuse.H0_H0 ;  /* 0x20000047ff037230 */ /* 0x100fe40000004100 */
[C---:B------:R-:W-:Y:S01]  /*6510*/  FFMA R23, R49.reuse, R2, R23 ;  /* 0x0000000231177223 */ /* 0x040fe20000000017 */
[----:B------:R-:W-:Y:S02]  /*6520*/  HADD2.F32 R2, -RZ, R70.H1_H1 ;  /* 0x30000046ff027230 */ /* 0x000fe40000004100 */
[----:B------:R-:W-:Y:S01]  /*6530*/  FFMA R20, R49, R0, R20 ;  /* 0x0000000031147223 */ /* 0x000fe20000000014 */
[----:B------:R-:W-:Y:S01]  /*6540*/  HADD2.F32 R0, -RZ, R71.H1_H1 ;  /* 0x30000047ff007230 */ /* 0x000fe20000004100 */
[----:B------:R-:W-:Y:S01]  /*6550*/  F2FP.F16.F32.PACK_AB R9, R15, R10 ;  /* 0x0000000a0f09723e */ /* 0x000fe200000000ff */
[----:B------:R-:W-:Y:S02]  /*6560*/  HADD2.F32 R4, -RZ, R79.H0_H0 ;  /* 0x2000004fff047230 */ /* 0x000fe40000004100 */
[C---:B------:R-:W-:Y:S01]  /*6570*/  FFMA R21, R49.reuse, R2, R21 ;  /* 0x0000000231157223 */ /* 0x040fe20000000015 */
[C---:B------:R-:W-:Y:S01]  /*6580*/  FFMA R22, R49.reuse, R3, R22 ;  /* 0x0000000331167223 */ /* 0x040fe20000000016 */
[----:B------:R-:W-:Y:S01]  /*6590*/  FFMA R27, R49, R0, R27 ;  /* 0x00000000311b7223 */ /* 0x000fe2000000001b */
[--C-:B------:R-:W-:Y:S01]  /*65a0*/  HADD2.F32 R2, -RZ, R76.reuse.H0_H0 ;  /* 0x2000004cff027230 */ /* 0x100fe20000004100 */
[----:B------:R-:W-:Y:S01]  /*65b0*/  F2FP.F16.F32.PACK_AB R10, R13, R12 ;  /* 0x0000000c0d0a723e */ /* 0x000fe200000000ff */
[----:B------:R-:W-:Y:S01]  /*65c0*/  HADD2.F32 R0, -RZ, R76.H1_H1 ;  /* 0x3000004cff007230 */ /* 0x000fe20000004100 */
[----:B------:R-:W-:Y:S01]  /*65d0*/  F2FP.F16.F32.PACK_AB R11, R19, R14 ;  /* 0x0000000e130b723e */ /* 0x000fe200000000ff */
[--C-:B------:R-:W-:Y:S02]  /*65e0*/  HADD2.F32 R3, -RZ, R77.reuse.H0_H0 ;  /* 0x2000004dff037230 */ /* 0x100fe40000004100 */
[C---:B------:R-:W-:Y:S01]  /*65f0*/  FFMA R24, R49.reuse, R2, R24 ;  /* 0x0000000231187223 */ /* 0x040fe20000000018 */
[--C-:B------:R-:W-:Y:S02]  /*6600*/  HADD2.F32 R2, -RZ, R78.reuse.H0_H0 ;  /* 0x2000004eff027230 */ /* 0x100fe40000004100 */
[C---:B------:R-:W-:Y:S01]  /*6610*/  FFMA R25, R49.reuse, R0, R25 ;  /* 0x0000000031197223 */ /* 0x040fe20000000019 */
[----:B------:R1:W-:Y:S01]  /*6620*/  STS.128 [R99+0x10], R8 ;  /* 0x0000100863007388 */ /* 0x0003e20000000c00 */
[----:B------:R-:W-:Y:S02]  /*6630*/  HADD2.F32 R0, -RZ, R77.H1_H1 ;  /* 0x3000004dff007230 */ /* 0x000fe40000004100 */
[----:B------:R-:W-:Y:S01]  /*6640*/  FFMA R26, R49, R3, R26 ;  /* 0x00000003311a7223 */ /* 0x000fe2000000001a */
[----:B------:R-:W-:Y:S01]  /*6650*/  HADD2.F32 R3, -RZ, R78.H1_H1 ;  /* 0x3000004eff037230 */ /* 0x000fe20000004100 */
[----:B------:R-:W-:Y:S01]  /*6660*/  F2FP.F16.F32.PACK_AB R16, R17, R16 ;  /* 0x000000101110723e */ /* 0x000fe200000000ff */
[----:B------:R-:W-:Y:S01]  /*6670*/  HADD2.F32 R5, -RZ, R79.H1_H1 ;  /* 0x3000004fff057230 */ /* 0x000fe20000004100 */
[----:B------:R-:W-:Y:S01]  /*6680*/  F2FP.F16.F32.PACK_AB R17, R23, R18 ;  /* 0x000000121711723e */ /* 0x000fe200000000ff */
[----:B------:R-:W-:Y:S01]  /*6690*/  FFMA R31, R49, R0, R31 ;  /* 0x00000000311f7223 */ /* 0x000fe2000000001f */
[----:B------:R-:W-:Y:S01]  /*66a0*/  FMUL R35, R47, R35 ;  /* 0x000000232f237220 */ /* 0x000fe20000400000 */
[----:B------:R-:W-:Y:S01]  /*66b0*/  F2FP.F16.F32.PACK_AB R18, R21, R20 ;  /* 0x000000141512723e */ /* 0x000fe200000000ff */
[----:B------:R-:W-:Y:S01]  /*66c0*/  FFMA R28, R49, R2, R28 ;  /* 0x00000002311c7223 */ /* 0x000fe2000000001c */
[----:B------:R-:W-:Y:S01]  /*66d0*/  F2FP.F16.F32.PACK_AB R19, R27, R22 ;  /* 0x000000161b13723e */ /* 0x000fe200000000ff */
[C---:B------:R-:W-:Y:S01]  /*66e0*/  FFMA R29, R49.reuse, R3, R29 ;  /* 0x00000003311d7223 */ /* 0x040fe2000000001d */
[C---:B------:R-:W-:Y:S01]  /*66f0*/  FFMA R30, R49.reuse, R4, R30 ;  /* 0x00000004311e7223 */ /* 0x040fe2000000001e */
[----:B------:R-:W-:Y:S01]  /*6700*/  FFMA R35, R49, R5, R35 ;  /* 0x0000000531237223 */ /* 0x000fe20000000023 */
[----:B------:R-:W-:Y:S01]  /*6710*/  F2FP.F16.F32.PACK_AB R24, R25, R24 ;  /* 0x000000181918723e */ /* 0x000fe200000000ff */
[----:B------:R1:W-:Y:S01]  /*6720*/  STS.128 [R98+0x20], R16 ;  /* 0x0000201062007388 */ /* 0x0003e20000000c00 */
[----:B------:R-:W-:Y:S02]  /*6730*/  F2FP.F16.F32.PACK_AB R25, R31, R26 ;  /* 0x0000001a1f19723e */ /* 0x000fe400000000ff */
[----:B------:R-:W-:Y:S02]  /*6740*/  F2FP.F16.F32.PACK_AB R26, R29, R28 ;  /* 0x0000001c1d1a723e */ /* 0x000fe400000000ff */
[----:B------:R-:W-:Y:S05]  /*6750*/  F2FP.F16.F32.PACK_AB R27, R35, R30 ;  /* 0x0000001e231b723e */ /* 0x000fea00000000ff */
[----:B------:R1:W-:Y:S01]  /*6760*/  STS.128 [R106+0x30], R24 ;  /* 0x000030186a007388 */ /* 0x0003e20000000c00 */
[----:B------:R-:W-:Y:S01]  /*6770*/  @!PT LDS RZ, [RZ] ;  /* 0x00000000fffff984 */ /* 0x000fe20000000800 */
[----:B------:R-:W-:Y:S01]  /*6780*/  @!PT LDS RZ, [RZ] ;  /* 0x00000000fffff984 */ /* 0x000fe20000000800 */
[----:B------:R-:W-:Y:S01]  /*6790*/  @!PT LDS RZ, [RZ] ;  /* 0x00000000fffff984 */ /* 0x000fe20000000800 */
[----:B------:R-:W-:Y:S01]  /*67a0*/  @!PT LDS RZ, [RZ] ;  /* 0x00000000fffff984 */ /* 0x000fe20000000800 */
[----:B------:R2:W-:Y:S07]  /*67b0*/  MEMBAR.ALL.CTA ;  /* 0x0000000000007992 */ /* 0x0005ee0000008000 */
[----:B--2---:R-:W2:Y:S02]  /*67c0*/  FENCE.VIEW.ASYNC.S ;  /* 0x00000000000073c6 */ /* 0x004ea40000000000 */
[----:B--2---:R-:W-:Y:S06]  /*67d0*/  BAR.SYNC.DEFER_BLOCKING 0x1, 0x80 ;  /* 0x0042000000007b1d */ /* 0x004fec0000010000 */
[----:B------:R-:W-:Y:S05]  /*67e0*/  @P0 BRA `(.L_x_108) ;  /* 0x0000000000280947 */ /* 0x000fea0003800000 */
[----:B------:R-:W-:Y:S02]  /*67f0*/  UIADD3 UR4, UPT, UPT, UR48, 0x200, URZ ;  /* 0x0000020030047890 */ /* 0x000fe4000fffe0ff */
[----:B------:R-:W-:Y:S01]  /*6800*/  UIADD3 UR6, UP0, UPT, UR52, 0x680, URZ ;  /* 0x0000068034067890 */ /* 0x000fe2000ff1e0ff */
[----:B------:R-:W-:Y:S03]  /*6810*/  UMOV UR43, UR36 ;  /* 0x00000024002b7c82 */ /* 0x000fe60008000000 */
[----:B------:R-:W-:Y:S01]  /*6820*/  MOV R93, UR4 ;  /* 0x00000004005d7c02 */ /* 0x000fe20008000f00 */
[----:B------:R-:W-:Y:S03]  /*6830*/  UIADD3.X UR7, UPT, UPT, URZ, UR53, URZ, UP0, !UPT ;  /* 0x00000035ff077290 */ /* 0x000fe600087fe4ff */
[----:B------:R-:W-:Y:S11]  /*6840*/  R2UR UR40, R93 ;  /* 0x000000005d2872ca */ /* 0x000ff600000e0000 */
[----:B------:R-:W-:Y:S02]  /*6850*/  @!UPT UIADD3 URZ, UPT, UPT, URZ, URZ, URZ ;  /* 0x000000fffffff290 */ /* 0x000fe4000fffe0ff */
[----:B------:R2:W-:Y:S01]  /*6860*/  UTMASTG.3D [UR40], [UR6] ;  /* 0x00000028060073b5 */ /* 0x0005e20008010000 */
[----:B------:R0:W-:Y:S01]  /*6870*/  UTMACMDFLUSH ;  /* 0x00000000000079b7 */ /* 0x0001e20000000000 */
[----:B--2---:R-:W-:Y:S04]  /*6880*/  DEPBAR.LE SB0, 0x1 ;  /* 0x000080400000791a */ /* 0x004fe80000000000 */
.L_x_108:
[----:B------:R-:W-:Y:S05]  /*6890*/  BSYNC.RECONVERGENT B0 ;  /* 0x0000000000007941 */ /* 0x000fea0003800200 */
.L_x_107:
[----:B------:R-:W-:Y:S01]  /*68a0*/  BAR.SYNC.DEFER_BLOCKING 0x1, 0x80 ;  /* 0x0042000000007b1d */ /* 0x000fe20000010000 */
[----:B------:R-:W-:Y:S01]  /*68b0*/  ISETP.NE.AND P1, PT, R107, RZ, PT ;  /* 0x000000ff6b00720c */ /* 0x000fe20003f25270 */
[----:B------:R-:W-:Y:S01]  /*68c0*/  UISETP.NE.AND UP0, UPT, UR49, URZ, UPT ;  /* 0x000000ff3100728c */ /* 0x000fe2000bf05270 */
[----:B------:R-:W-:Y:S11]  /*68d0*/  LEA R2, R65, UR48, 0x3 ;  /* 0x0000003041027c11 */ /* 0x000ff6000f8e18ff */
[----:B------:R-:W-:Y:S01]  /*68e0*/  @P1 SHF.L.U32 R3, R97, 0x1f, RZ ;  /* 0x0000001f61031819 */ /* 0x000fe200000006ff */
[----:B------:R-:W-:Y:S06]  /*68f0*/  BRA.U !UP0, `(.L_x_109) ;  /* 0x0000000108247547 */ /* 0x000fec000b800000 */
[----:B------:R-:W-:Y:S01]  /*6900*/  IMAD.U32 R4, RZ, RZ, UR51 ;  /* 0x00000033ff047e24 */ /* 0x000fe2000f8e00ff */
[----:B------:R-:W-:Y:S01]  /*6910*/  MOV R0, UR37 ;  /* 0x0000002500007c02 */ /* 0x000fe20008000f00 */
[----:B------:R-:W-:Y:S03]  /*6920*/  UIADD3 UR51, UPT, UPT, UR51, 0x1, URZ ;  /* 0x0000000133337890 */ /* 0x000fe6000fffe0ff */
[----:B------:R-:W-:Y:S01]  /*6930*/  @P1 LEA R4, R4, UR48, 0x3 ;  /* 0x0000003004041c11 */ /* 0x000fe2000f8e18ff */
[----:B------:R-:W-:Y:S04]  /*6940*/  UISETP.NE.AND UP0, UPT, UR51, 0x4, UPT ;  /* 0x000000043300788c */ /* 0x000fe8000bf05270 */
[----:B------:R-:W-:Y:S01]  /*6950*/  @P1 VIADD R4, R4, 0xe0 ;  /* 0x000000e004041836 */ /* 0x000fe20000000000 */
[----:B------:R-:W-:Y:S04]  /*6960*/  USEL UR51, UR51, URZ, UP0 ;  /* 0x000000ff33337287 */ /* 0x000fe80008000000 */
[----:B------:R-:W-:Y:S04]  /*6970*/  @P1 PRMT R0, R0, 0x654, R4 ;  /* 0x0000065400001816 */ /* 0x000fe80000000004 */
[----:B------:R2:W-:Y:S04]  /*6980*/  @P1 SYNCS.ARRIVE.TRANS64.RED.A1T0 RZ, [R0+URZ], RZ ;  /* 0x000000ff00ff19a7 */ /* 0x0005e800081004ff */
.L_x_109:
[----:B------:R-:W4:Y:S01]  /*6990*/  @P1 SYNCS.PHASECHK.TRANS64.TRYWAIT P0, [R2+URZ+0xc0], R3 ;  /* 0x0000c003020015a7 */ /* 0x000f2200080011ff */
[----:B------:R-:W-:Y:S01]  /*69a0*/  BSSY B1, `(.L_x_110) ;  /* 0x0000016000017945 */ /* 0x000fe20003800000 */
[----:B----4-:R-:W-:Y:S03]  /*69b0*/  @P1 SEL R66, RZ, 0x1, !P0 ;  /* 0x00000001ff421807 */ /* 0x010fe60004000000 */
[----:B------:R-:W-:Y:S05]  /*69c0*/  @!P1 BRA `(.L_x_111) ;  /* 0x00000000004c9947 */ /* 0x000fea0003800000 */
[----:B------:R-:W-:Y:S01]  /*69d0*/  ISETP.NE.AND P0, PT, R66, RZ, PT ;  /* 0x000000ff4200720c */ /* 0x000fe20003f05270 */
[----:B------:R-:W-:Y:S01]  /*69e0*/  BSSY B0, `(.L_x_112) ;  /* 0x000000b000007945 */ /* 0x000fe20003800000 */
[----:B------:R-:W-:Y:S11]  /*69f0*/  ISETP.NE.AND P1, PT, R67, RZ, PT ;  /* 0x000000ff4300720c */ /* 0x000ff60003f25270 */
[----:B------:R-:W-:Y:S02]  /*6a00*/  @!UPT UIADD3 URZ, UPT, UPT, URZ, URZ, URZ ;  /* 0x000000fffffff290 */ /* 0x000fe4000fffe0ff */
[C---:B------:R-:W-:Y:S01]  /*6a10*/  @P1 IMAD R6, R65.reuse, 0x2000, R100 ;  /* 0x0000200041061824 */ /* 0x040fe200078e0264 */
[C---:B------:R-:W-:Y:S01]  /*6a20*/  @P1 LEA R4, R65.reuse, R98, 0xd ;  /* 0x0000006241041211 */ /* 0x040fe200078e68ff */
[C---:B------:R-:W-:Y:S02]  /*6a30*/  @P1 IMAD R5, R65.reuse, 0x2000, R99 ;  /* 0x0000200041051824 */ /* 0x040fe400078e0263 */
[----:B------:R-:W-:Y:S01]  /*6a40*/  @P1 IMAD R3, R65, 0x2000, R106 ;  /* 0x0000200041031824 */ /* 0x000fe200078e026a */
[----:B------:R-:W-:Y:S06]  /*6a50*/  @P0 BRA `(.L_x_113) ;  /* 0x00000000000c0947 */ /* 0x000fec0003800000 */
[----:B--2---:R-:W-:Y:S04]  /*6a60*/  SHF.L.U32 R0, R97, 0x1f, RZ ;  /* 0x0000001f61007819 */ /* 0x004fe800000006ff */
[----:B------:R-:W2:Y:S02]  /*6a70*/  SYNCS.PHASECHK.TRANS64.TRYWAIT P0, [R2+URZ+0xc0], R0 ;  /* 0x0000c000020075a7 */ /* 0x000ea400080011ff */
[----:B--2---:R-:W-:Y:S05]  /*6a80*/  @!P0 BRA `(.L_x_114) ;  /* 0x0000003400248947 */ /* 0x004fea0003800000 */
.L_x_113:
[----:B------:R-:W-:Y:S05]  /*6a90*/  BSYNC B0 ;  /* 0x0000000000007941 */ /* 0x000fea0003800000 */
.L_x_112:
[----:B------:R-:W-:Y:S02]  /*6aa0*/  ISETP.NE.AND P0, PT, R67, RZ, PT ;  /* 0x000000ff4300720c */ /* 0x000fe40003f05270 */
[----:B------:R-:W-:Y:S11]  /*6ab0*/  IADD3 R65, PT, PT, R65, 0x1, RZ ;  /* 0x0000000141417810 */ /* 0x000ff60007ffe0ff */
[----:B------:R4:W1:Y:S04]  /*6ac0*/  @P0 LDS.128 R56, [R6] ;  /* 0x0000000006380984 */ /* 0x0008680000000c00 */
[----:B------:R4:W1:Y:S04]  /*6ad0*/  @P0 LDS.128 R60, [R5+0x10] ;  /* 0x00001000053c0984 */ /* 0x0008680000000c00 */
[----:B------:R4:W1:Y:S04]  /*6ae0*/  @P0 LDS.128 R68, [R4+0x20] ;  /* 0x0000200004440984 */ /* 0x0008680000000c00 */
[----:B------:R4:W1:Y:S02]  /*6af0*/  @P0 LDS.128 R76, [R3+0x30] ;  /* 0x00003000034c0984 */ /* 0x0008640000000c00 */
.L_x_111:
[----:B------:R-:W-:Y:S05]  /*6b00*/  BSYNC B1 ;  /* 0x0000000000017941 */ /* 0x000fea0003800000 */
.L_x_110:
[----:B--2---:R-:W-:Y:S05]  /*6b10*/  VIADD R0, R48, 0x20 ;  /* 0x0000002030007836 */ /* 0x004fea0000000000 */
[----:B------:R-:W-:Y:S04]  /*6b20*/  SHF.R.U32.HI R0, RZ, 0x15, R0 ;  /* 0x00000015ff007819 */ /* 0x000fe80000011600 */
[----:B------:R-:W-:Y:S11]  /*6b30*/  LOP3.LUT P0, RZ, R0, 0x3, R92, 0x48, !PT ;  /* 0x0000000300ff7812 */ /* 0x000ff6000780485c */
[----:B------:R-:W-:Y:S02]  /*6b40*/  @!UPT UIADD3 URZ, UPT, UPT, URZ, URZ, URZ ;  /* 0x000000fffffff290 */ /* 0x000fe4000fffe0ff */
[----:B------:R-:W-:Y:S05]  /*6b50*/  @!P0 BRA `(.L_x_115) ;  /* 0x0000000000408947 */ /* 0x000fea0003800000 */
[----:B------:R-:W2:Y:S01]  /*6b60*/  LDCU.64 UR8, c[0x4][0x70] ;  /* 0x01000e00ff0877ac */ /* 0x000ea20008000a00 */
[----:B----4-:R-:W-:Y:S01]  /*6b70*/  MOV R3, 0x0 ;  /* 0x0000000000037802 */ /* 0x010fe20000000f00 */
[----:B------:R-:W-:Y:S02]  /*6b80*/  HFMA2 R12, -RZ, RZ, 0, 5.9604644775390625e-08 ;  /* 0x00000001ff0c7431 */ /* 0x000fe400000001ff */
[----:B-1----:R-:W-:Y:S02]  /*6b90*/  IMAD.MOV.U32 R8, RZ, RZ, 0x192 ;  /* 0x00000192ff087424 */ /* 0x002fe400078e00ff */
[----:B------:R-:W-:Y:S01]  /*6ba0*/  IMAD.MOV.U32 R13, RZ, RZ, RZ ;  /* 0x000000ffff0d7224 */ /* 0x000fe200078e00ff */
[----:B------:R-:W1:Y:S01]  /*6bb0*/  LDCU.64 UR6, c[0x4][0x78] ;  /* 0x01000f00ff0677ac */ /* 0x000e620008000a00 */
[----:B------:R-:W4:Y:S01]  /*6bc0*/  LDC.64 R2, c[0x4][R3] ;  /* 0x0100000003027b82 */ /* 0x000f220000000a00 */
[----:B------:R-:W5:Y:S01]  /*6bd0*/  LDCU.64 UR4, c[0x4][0x10] ;  /* 0x01000200ff0477ac */ /* 0x000f620008000a00 */
[----:B--2---:R-:W-:Y:S01]  /*6be0*/  MOV R5, UR9 ;  /* 0x0000000900057c02 */ /* 0x004fe20008000f00 */
[----:B------:R-:W-:Y:S01]  /*6bf0*/  IMAD.U32 R4, RZ, RZ, UR8 ;  /* 0x00000008ff047e24 */ /* 0x000fe2000f8e00ff */
[----:B-1----:R-:W-:Y:S01]  /*6c00*/  MOV R7, UR7 ;  /* 0x0000000700077c02 */ /* 0x002fe20008000f00 */
[----:B------:R-:W-:Y:S01]  /*6c10*/  IMAD.U32 R6, RZ, RZ, UR6 ;  /* 0x00000006ff067e24 */ /* 0x000fe2000f8e00ff */
[----:B-----5:R-:W-:Y:S01]  /*6c20*/  MOV R11, UR5 ;  /* 0x00000005000b7c02 */ /* 0x020fe20008000f00 */
[----:B------:R-:W-:Y:S02]  /*6c30*/  IMAD.U32 R10, RZ, RZ, UR4 ;  /* 0x00000004ff0a7e24 */ /* 0x000fe4000f8e00ff */
[----:B------:R-:W-:Y:S07]  /*6c40*/  LEPC R20, `(.L_x_115) ;  /* 0x000000001014794e */ /* 0x000fee0000000000 */
[----:B---34-:R-:W-:Y:S05]  /*6c50*/  CALL.ABS.NOINC R2 ;  /* 0x0000000002007343 */ /* 0x018fea0003c00000 */
.L_x_115:
[----:B------:R-:W-:Y:S05]  /*6c60*/  WARPSYNC.ALL ;  /* 0x0000000000007948 */ /* 0x000fea0003800000 */
[----:B------:R-:W-:Y:S01]  /*6c70*/  R2UR UR4, R48 ;  /* 0x00000000300472ca */ /* 0x000fe200000e0000 */
[--C-:B-1--4-:R-:W-:Y:S01]  /*6c80*/  HADD2.F32 R3, -RZ, R56.reuse.H0_H0 ;  /* 0x20000038ff037230 */ /* 0x112fe20000004100 */
[----:B------:R-:W-:Y:S01]  /*6c90*/  ISETP.NE.AND P6, PT, R107, RZ, PT ;  /* 0x000000ff6b00720c */ /* 0x000fe20003fc5270 */
[--C-:B------:R-:W-:Y:S01]  /*6ca0*/  HADD2.F32 R51, -RZ, R57.reuse.H1_H1 ;  /* 0x30000039ff337230 */ /* 0x100fe20000004100 */
[----:B------:R-:W-:Y:S01]  /*6cb0*/  MOV R50, UR51 ;  /* 0x0000003300327c02 */ /* 0x000fe20008000f00 */
[----:B------:R-:W-:Y:S01]  /*6cc0*/  BSSY.RECONVERGENT B0, `(.L_x_116) ;  /* 0x000008c000007945 */ /* 0x000fe20003800200 */
[----:B------:R-:W-:Y:S02]  /*6cd0*/  MOV R72, UR37 ;  /* 0x0000002500487c02 */ /* 0x000fe40008000f00 */
[----:B------:R-:W-:Y:S05]  /*6ce0*/  ISETP.NE.AND P0, PT, R102, RZ, PT ;  /* 0x000000ff6600720c */ /* 0x000fea0003f05270 */
[----:B------:R-:W1:Y:S02]  /*6cf0*/  LDTM.x32 R4, tmem[UR4+0x20] ;  /* 0x00002004000479ee */ /* 0x000e6400082c0000 */
[----:B------:R-:W-:Y:S04]  /*6d00*/  @P6 LEA R50, R50, UR48, 0x3 ;  /* 0x0000003032326c11 */ /* 0x000fe8000f8e18ff */
[----:B------:R-:W-:Y:S04]  /*6d10*/  @P6 IADD3 R50, PT, PT, R50, 0xe0, RZ ;  /* 0x000000e032326810 */ /* 0x000fe80007ffe0ff */
[----:B------:R-:W-:Y:S01]  /*6d20*/  @P6 PRMT R72, R72, 0x654, R50 ;  /* 0x0000065448486816 */ /* 0x000fe20000000032 */
[----:B------:R-:W-:Y:S02]  /*6d30*/  HADD2.F32 R50, -RZ, R57.H0_H0 ;  /* 0x20000039ff327230 */ /* 0x000fe40000004100 */
[C---:B-1----:R-:W-:Y:S01]  /*6d40*/  FMUL R0, R47.reuse, R4 ;  /* 0x000000042f007220 */ /* 0x042fe20000400000 */
[----:B------:R-:W-:Y:S02]  /*6d50*/  HADD2.F32 R4, -RZ, R56.H1_H1 ;  /* 0x30000038ff047230 */ /* 0x000fe40000004100 */
[C---:B------:R-:W-:Y:S01]  /*6d60*/  FMUL R2, R47.reuse, R5 ;  /* 0x000000052f027220 */ /* 0x040fe20000400000 */
[----:B------:R-:W-:Y:S01]  /*6d70*/  FMUL R7, R47, R7 ;  /* 0x000000072f077220 */ /* 0x000fe20000400000 */
[----:B------:R-:W-:Y:S01]  /*6d80*/  FFMA R0, R49, R3, R0 ;  /* 0x0000000331007223 */ /* 0x000fe20000000000 */
[----:B------:R-:W-:Y:S01]  /*6d90*/  FMUL R3, R47, R6 ;  /* 0x000000062f037220 */ /* 0x000fe20000400000 */
[----:B------:R-:W-:Y:S01]  /*6da0*/  FFMA R2, R49, R4, R2 ;  /* 0x0000000431027223 */ /* 0x000fe20000000002 */
[C---:B------:R-:W-:Y:S01]  /*6db0*/  FMUL R4, R47.reuse, R8 ;  /* 0x000000082f047220 */ /* 0x040fe20000400000 */
[----:B------:R-:W-:Y:S01]  /*6dc0*/  FMUL R8, R47, R12 ;  /* 0x0000000c2f087220 */ /* 0x000fe20000400000 */
[----:B------:R-:W-:Y:S01]  /*6dd0*/  FFMA R3, R49, R50, R3 ;  /* 0x0000003231037223 */ /* 0x000fe20000000003 */
[C---:B------:R-:W-:Y:S01]  /*6de0*/  FMUL R12, R47.reuse, R16 ;  /* 0x000000102f0c7220 */ /* 0x040fe20000400000 */
[C---:B------:R-:W-:Y:S01]  /*6df0*/  FMUL R16, R47.reuse, R20 ;  /* 0x000000142f107220 */ /* 0x040fe20000400000 */
[C---:B------:R-:W-:Y:S01]  /*6e00*/  FMUL R20, R47.reuse, R24 ;  /* 0x000000182f147220 */ /* 0x040fe20000400000 */
[C---:B------:R-:W-:Y:S01]  /*6e10*/  FMUL R24, R47.reuse, R28 ;  /* 0x0000001c2f187220 */ /* 0x040fe20000400000 */
[C---:B------:R-:W-:Y:S01]  /*6e20*/  FMUL R28, R47.reuse, R32 ;  /* 0x000000202f1c7220 */ /* 0x040fe20000400000 */
[--C-:B------:R-:W-:Y:S01]  /*6e30*/  HADD2.F32 R32, -RZ, R58.reuse.H0_H0 ;  /* 0x2000003aff207230 */ /* 0x100fe20000004100 */
[----:B------:R-:W-:Y:S01]  /*6e40*/  F2FP.F16.F32.PACK_AB R52, R2, R0 ;  /* 0x000000000234723e */ /* 0x000fe200000000ff */
[----:B------:R-:W-:Y:S02]  /*6e50*/  HADD2.F32 R0, -RZ, R58.H1_H1 ;  /* 0x3000003aff007230 */ /* 0x000fe40000004100 */
[----:B------:R-:W-:Y:S01]  /*6e60*/  FMUL R5, R47, R9 ;  /* 0x000000092f057220 */ /* 0x000fe20000400000 */
[--C-:B------:R-:W-:Y:S02]  /*6e70*/  HADD2.F32 R2, -RZ, R59.reuse.H0_H0 ;  /* 0x2000003bff027230 */ /* 0x100fe40000004100 */
[C---:B------:R-:W-:Y:S01]  /*6e80*/  FFMA R7, R49.reuse, R51, R7 ;  /* 0x0000003331077223 */ /* 0x040fe20000000007 */
[C---:B------:R-:W-:Y:S01]  /*6e90*/  FFMA R4, R49.reuse, R32, R4 ;  /* 0x0000002031047223 */ /* 0x040fe20000000004 */
[----:B------:R-:W-:Y:S02]  /*6ea0*/  HADD2.F32 R32, -RZ, R59.H1_H1 ;  /* 0x3000003bff207230 */ /* 0x000fe40000004100 */
[----:B------:R-:W-:Y:S01]  /*6eb0*/  FFMA R5, R49, R0, R5 ;  /* 0x0000000031057223 */ /* 0x000fe20000000005 */
[--C-:B------:R-:W-:Y:S01]  /*6ec0*/  HADD2.F32 R0, -RZ, R60.reuse.H0_H0 ;  /* 0x2000003cff007230 */ /* 0x100fe20000004100 */
[----:B------:R-:W-:Y:S01]  /*6ed0*/  F2FP.F16.F32.PACK_AB R53, R7, R3 ;  /* 0x000000030735723e */ /* 0x000fe200000000ff */
[----:B------:R-:W-:Y:S01]  /*6ee0*/  FMUL R6, R47, R10 ;  /* 0x0000000a2f067220 */ /* 0x000fe20000400000 */
[--C-:B------:R-:W-:Y:S01]  /*6ef0*/  HADD2.F32 R3, -RZ, R61.reuse.H0_H0 ;  /* 0x2000003dff037230 */ /* 0x100fe20000004100 */
[----:B------:R-:W-:Y:S01]  /*6f00*/  F2FP.F16.F32.PACK_AB R54, R5, R4 ;  /* 0x000000040536723e */ /* 0x000fe200000000ff */
[----:B------:R-:W-:Y:S01]  /*6f10*/  FMUL R11, R47, R11 ;  /* 0x0000000b2f0b7220 */ /* 0x000fe20000400000 */
[----:B------:R-:W-:Y:S01]  /*6f20*/  FFMA R6, R49, R2, R6 ;  /* 0x0000000231067223 */ /* 0x000fe20000000006 */
[----:B------:R-:W-:Y:S02]  /*6f30*/  HADD2.F32 R2, -RZ, R60.H1_H1 ;  /* 0x3000003cff027230 */ /* 0x000fe40000004100 */
[----:B------:R-:W-:Y:S01]  /*6f40*/  FMUL R9, R47, R13 ;  /* 0x0000000d2f097220 */ /* 0x000fe20000400000 */
[C---:B------:R-:W-:Y:S01]  /*6f50*/  FFMA R11, R49.reuse, R32, R11 ;  /* 0x00000020310b7223 */ /* 0x040fe2000000000b */
[----:B------:R-:W-:Y:S01]  /*6f60*/  FFMA R8, R49, R0, R8 ;  /* 0x0000000031087223 */ /* 0x000fe20000000008 */
[C---:B------:R-:W-:Y:S01]  /*6f70*/  FMUL R10, R47.reuse, R14 ;  /* 0x0000000e2f0a7220 */ /* 0x040fe20000400000 */
[----:B------:R-:W-:Y:S02]  /*6f80*/  HADD2.F32 R0, -RZ, R61.H1_H1 ;  /* 0x3000003dff007230 */ /* 0x000fe40000004100 */
[----:B------:R-:W-:Y:S01]  /*6f90*/  FMUL R15, R47, R15 ;  /* 0x0000000f2f0f7220 */ /* 0x000fe20000400000 */
[C---:B------:R-:W-:Y:S01]  /*6fa0*/  FFMA R9, R49.reuse, R2, R9 ;  /* 0x0000000231097223 */ /* 0x040fe20000000009 */
[C---:B------:R-:W-:Y:S01]  /*6fb0*/  FFMA R10, R49.reuse, R3, R10 ;  /* 0x00000003310a7223 */ /* 0x040fe2000000000a */
[--C-:B------:R-:W-:Y:S02]  /*6fc0*/  HADD2.F32 R2, -RZ, R62.reuse.H0_H0 ;  /* 0x2000003eff027230 */ /* 0x100fe40000004100 */
[----:B------:R-:W-:Y:S01]  /*6fd0*/  FFMA R15, R49, R0, R15 ;  /* 0x00000000310f7223 */ /* 0x000fe2000000000f */
[----:B------:R-:W-:Y:S02]  /*6fe0*/  HADD2.F32 R3, -RZ, R62.H1_H1 ;  /* 0x3000003eff037230 */ /* 0x000fe40000004100 */
[C---:B------:R-:W-:Y:S01]  /*6ff0*/  FMUL R13, R47.reuse, R17 ;  /* 0x000000112f0d7220 */ /* 0x040fe20000400000 */
[--C-:B------:R-:W-:Y:S02]  /*7000*/  HADD2.F32 R0, -RZ, R63.reuse.H0_H0 ;  /* 0x2000003fff007230 */ /* 0x100fe40000004100 */
[----:B------:R-:W-:Y:S01]  /*7010*/  FMUL R14, R47, R18 ;  /* 0x000000122f0e7220 */ /* 0x000fe20000400000 */
[C---:B------:R-:W-:Y:S01]  /*7020*/  FFMA R12, R49.reuse, R2, R12 ;  /* 0x00000002310c7223 */ /* 0x040fe2000000000c */
[C---:B------:R-:W-:Y:S01]  /*7030*/  FFMA R13, R49.reuse, R3, R13 ;  /* 0x00000003310d7223 */ /* 0x040fe2000000000d */
[----:B------:R-:W-:Y:S02]  /*7040*/  HADD2.F32 R2, -RZ, R63.H1_H1 ;  /* 0x3000003fff027230 */ /* 0x000fe40000004100 */
[----:B------:R-:W-:Y:S01]  /*7050*/  FFMA R14, R49, R0, R14 ;  /* 0x00000000310e7223 */ /* 0x000fe2000000000e */
[C---:B------:R-:W-:Y:S01]  /*7060*/  FMUL R19, R47.reuse, R19 ;  /* 0x000000132f137220 */ /* 0x040fe20000400000 */
[--C-:B------:R-:W-:Y:S02]  /*7070*/  HADD2.F32 R0, -RZ, R68.reuse.H0_H0 ;  /* 0x20000044ff007230 */ /* 0x100fe40000004100 */
[----:B------:R-:W-:Y:S01]  /*7080*/  FMUL R17, R47, R21 ;  /* 0x000000152f117220 */ /* 0x000fe20000400000 */
[--C-:B------:R-:W-:Y:S02]  /*7090*/  HADD2.F32 R3, -RZ, R69.reuse.H0_H0 ;  /* 0x20000045ff037230 */ /* 0x100fe40000004100 */
[C---:B------:R-:W-:Y:S01]  /*70a0*/  FFMA R19, R49.reuse, R2, R19 ;  /* 0x0000000231137223 */ /* 0x040fe20000000013 */
[----:B------:R-:W-:Y:S02]  /*70b0*/  HADD2.F32 R2, -RZ, R68.H1_H1 ;  /* 0x30000044ff027230 */ /* 0x000fe40000004100 */
        /* <DEDUP_REMOVED lines=9> */
[----:B------:R-:W-:Y:S01]  /*7150*/  FMUL R21, R47, R25 ;  /* 0x000000192f157220 */ /* 0x000fe20000400000 */
[----:B------:R-:W-:Y:S01]  /*7160*/  F2FP.F16.F32.PACK_AB R55, R11, R6 ;  /* 0x000000060b37723e */ /* 0x000fe200000000ff */
[--C-:B------:R-:W-:Y:S02]  /*7170*/  HADD2.F32 R3, -RZ, R71.reuse.H0_H0 ;  /* 0x20000047ff037230 */ /* 0x100fe40000004100 */
[----:B------:R-:W-:Y:S01]  /*7180*/  FMUL R22, R47, R26 ;  /* 0x0000001a2f167220 */ /* 0x000fe20000400000 */
[C---:B------:R-:W-:Y:S01]  /*7190*/  FFMA R20, R49.reuse, R2, R20 ;  /* 0x0000000231147223 */ /* 0x040fe20000000014 */
[C---:B------:R-:W-:Y:S01]  /*71a0*/  FFMA R21, R49.reuse, R0, R21 ;  /* 0x0000000031157223 */ /* 0x040fe20000000015 */
[----:B------:R1:W-:Y:S01]  /*71b0*/  STS.128 [R100+0x2000], R52 ;  /* 0x0020003464007388 */ /* 0x0003e20000000c00 */
[----:B------:R-:W-:Y:S02]  /*71c0*/  HADD2.F32 R0, -RZ, R71.H1_H1 ;  /* 0x30000047ff007230 */ /* 0x000fe40000004100 */
[----:B------:R-:W-:Y:S01]  /*71d0*/  FFMA R22, R49, R3, R22 ;  /* 0x0000000331167223 */ /* 0x000fe20000000016 */
[----:B------:R-:W-:Y:S01]  /*71e0*/  FMUL R27, R47, R27 ;  /* 0x0000001b2f1b7220 */ /* 0x000fe20000400000 */
[--C-:B------:R-:W-:Y:S01]  /*71f0*/  HADD2.F32 R2, -RZ, R76.reuse.H0_H0 ;  /* 0x2000004cff027230 */ /* 0x100fe20000004100 */
[----:B------:R-:W-:Y:S01]  /*7200*/  F2FP.F16.F32.PACK_AB R8, R9, R8 ;  /* 0x000000080908723e */ /* 0x000fe200000000ff */
[----:B------:R-:W-:Y:S01]  /*7210*/  HADD2.F32 R3, -RZ, R76.H1_H1 ;  /* 0x3000004cff037230 */ /* 0x000fe20000004100 */
[----:B------:R-:W-:Y:S01]  /*7220*/  F2FP.F16.F32.PACK_AB R9, R15, R10 ;  /* 0x0000000a0f09723e */ /* 0x000fe200000000ff */
[----:B------:R-:W-:Y:S01]  /*7230*/  FMUL R25, R47, R29 ;  /* 0x0000001d2f197220 */ /* 0x000fe20000400000 */
[--C-:B------:R-:W-:Y:S01]  /*7240*/  HADD2.F32 R4, -RZ, R77.reuse.H0_H0 ;  /* 0x2000004dff047230 */ /* 0x100fe20000004100 */
[----:B------:R-:W-:Y:S01]  /*7250*/  F2FP.F16.F32.PACK_AB R10, R13, R12 ;  /* 0x0000000c0d0a723e */ /* 0x000fe200000000ff */
[----:B------:R-:W-:Y:S01]  /*7260*/  FMUL R26, R47, R30 ;  /* 0x0000001e2f1a7220 */ /* 0x000fe20000400000 */
[----:B------:R-:W-:Y:S01]  /*7270*/  F2FP.F16.F32.PACK_AB R11, R19, R14 ;  /* 0x0000000e130b723e */ /* 0x000fe200000000ff */
[C---:B------:R-:W-:Y:S01]  /*7280*/  FFMA R27, R49.reuse, R0, R27 ;  /* 0x00000000311b7223 */ /* 0x040fe2000000001b */
[C---:B------:R-:W-:Y:S01]  /*7290*/  FFMA R24, R49.reuse, R2, R24 ;  /* 0x0000000231187223 */ /* 0x040fe20000000018 */
[----:B------:R-:W-:Y:S02]  /*72a0*/  HADD2.F32 R0, -RZ, R77.H1_H1 ;  /* 0x3000004dff007230 */ /* 0x000fe40000004100 */
[----:B------:R-:W-:Y:S01]  /*72b0*/  FFMA R25, R49, R3, R25 ;  /* 0x0000000331197223 */ /* 0x000fe20000000019 */
[----:B------:R1:W-:Y:S01]  /*72c0*/  STS.128 [R99+0x2010], R8 ;  /* 0x0020100863007388 */ /* 0x0003e20000000c00 */
[----:B------:R-:W-:Y:S01]  /*72d0*/  FMUL R31, R47, R31 ;  /* 0x0000001f2f1f7220 */ /* 0x000fe20000400000 */
[--C-:B------:R-:W-:Y:S02]  /*72e0*/  HADD2.F32 R2, -RZ, R78.reuse.H0_H0 ;  /* 0x2000004eff027230 */ /* 0x100fe40000004100 */
[----:B------:R-:W-:Y:S01]  /*72f0*/  FFMA R26, R49, R4, R26 ;  /* 0x00000004311a7223 */ /* 0x000fe2000000001a */
[----:B------:R-:W-:Y:S02]  /*7300*/  HADD2.F32 R3, -RZ, R78.H1_H1 ;  /* 0x3000004eff037230 */ /* 0x000fe40000004100 */
[----:B------:R-:W-:Y:S01]  /*7310*/  FMUL R29, R47, R33 ;  /* 0x000000212f1d7220 */ /* 0x000fe20000400000 */
[--C-:B------:R-:W-:Y:S01]  /*7320*/  HADD2.F32 R4, -RZ, R79.reuse.H0_H0 ;  /* 0x2000004fff047230 */ /* 0x100fe20000004100 */
[----:B------:R-:W-:Y:S01]  /*7330*/  F2FP.F16.F32.PACK_AB R16, R17, R16 ;  /* 0x000000101110723e */ /* 0x000fe200000000ff */
[----:B------:R-:W-:Y:S01]  /*7340*/  FMUL R30, R47, R34 ;  /* 0x000000222f1e7220 */ /* 0x000fe20000400000 */
        /* <DEDUP_REMOVED lines=14> */
[----:B------:R-:W-:Y:S02]  /*7430*/  F2FP.F16.F32.PACK_AB R27, R35, R30 ;  /* 0x0000001e231b723e */ /* 0x000fe400000000ff */
[----:B------:R-:W-:Y:S02]  /*7440*/  LEA R0, R65, UR48, 0x3 ;  /* 0x0000003041007c11 */ /* 0x000fe4000f8e18ff */
[----:B------:R-:W-:Y:S01]  /*7450*/  @P6 SHF.L.U32 R2, R97, 0x1f, RZ ;  /* 0x0000001f61026819 */ /* 0x000fe200000006ff */
        /* <DEDUP_REMOVED lines=9> */
[----:B------:R-:W-:Y:S02]  /*74f0*/  UIADD3 UR8, UP0, UPT, UR52, 0x680, URZ ;  /* 0x0000068034087890 */ /* 0x000fe4000ff1e0ff */
[----:B------:R-:W-:Y:S02]  /*7500*/  UIADD3 UR5, UPT, UPT, UR41, 0x20, URZ ;  /* 0x0000002029057890 */ /* 0x000fe4000fffe0ff */
[----:B------:R-:W-:Y:S02]  /*7510*/  UIADD3 UR4, UPT, UPT, UR48, 0x2200, URZ ;  /* 0x0000220030047890 */ /* 0x000fe4000fffe0ff */
[----:B------:R-:W-:Y:S01]  /*7520*/  UIADD3.X UR9, UPT, UPT, URZ, UR53, URZ, UP0, !UPT ;  /* 0x00000035ff097290 */ /* 0x000fe200087fe4ff */
[----:B------:R-:W-:Y:S01]  /*7530*/  UMOV UR6, UR42 ;  /* 0x0000002a00067c82 */ /* 0x000fe20008000000 */
[----:B------:R-:W-:Y:S07]  /*7540*/  UMOV UR7, UR36 ;  /* 0x0000002400077c82 */ /* 0x000fee0008000000 */
[----:B------:R2:W-:Y:S01]  /*7550*/  UTMASTG.3D [UR4], [UR8] ;  /* 0x00000004080073b5 */ /* 0x0005e20008010000 */
[----:B------:R0:W-:Y:S01]  /*7560*/  UTMACMDFLUSH ;  /* 0x00000000000079b7 */ /* 0x0001e20000000000 */
[----:B--2---:R-:W-:Y:S04]  /*7570*/  DEPBAR.LE SB0, 0x1 ;  /* 0x000080400000791a */ /* 0x004fe80000000000 */
.L_x_117:
[----:B------:R-:W-:Y:S05]  /*7580*/  BSYNC.RECONVERGENT B0 ;  /* 0x0000000000007941 */ /* 0x000fea0003800200 */
.L_x_116:
[----:B------:R-:W-:Y:S01]  /*7590*/  BAR.SYNC.DEFER_BLOCKING 0x1, 0x80 ;  /* 0x0042000000007b1d */ /* 0x000fe20000010000 */
[----:B------:R-:W-:Y:S04]  /*75a0*/  UIADD3 UR40, UPT, UPT, UR51, 0x1, URZ ;  /* 0x0000000133287890 */ /* 0x000fe8000fffe0ff */
[----:B------:R-:W-:Y:S04]  /*75b0*/  UISETP.NE.AND UP0, UPT, UR40, 0x4, UPT ;  /* 0x000000042800788c */ /* 0x000fe8000bf05270 */
[----:B------:R-:W-:Y:S01]  /*75c0*/  USEL UR40, UR40, URZ, UP0 ;  /* 0x000000ff28287287 */ /* 0x000fe20008000000 */
[----:B------:R2:W-:Y:S01]  /*75d0*/  @P6 SYNCS.ARRIVE.TRANS64.RED.A1T0 RZ, [R72+URZ], RZ ;  /* 0x000000ff48ff69a7 */ /* 0x0005e200081004ff */
[----:B------:R-:W-:Y:S01]  /*75e0*/  BSSY B1, `(.L_x_118) ;  /* 0x0000017000017945 */ /* 0x000fe20003800000 */
[----:B------:R-:W4:Y:S02]  /*75f0*/  @P6 SYNCS.PHASECHK.TRANS64.TRYWAIT P0, [R0+URZ+0xc0], R2 ;  /* 0x0000c002000065a7 */ /* 0x000f2400080011ff */
[----:B----4-:R-:W-:Y:S01]  /*7600*/  @P6 SEL R66, RZ, 0x1, !P0 ;  /* 0x00000001ff426807 */ /* 0x010fe20004000000 */
[----:B--2---:R-:W-:Y:S06]  /*7610*/  @!P6 BRA `(.L_x_119) ;  /* 0x00000000004ce947 */ /* 0x004fec0003800000 */
        /* <DEDUP_REMOVED lines=9> */
[----:B------:R-:W-:Y:S04]  /*76b0*/  SHF.L.U32 R6, R97, 0x1f, RZ ;  /* 0x0000001f61067819 */ /* 0x000fe800000006ff */
[----:B------:R-:W2:Y:S02]  /*76c0*/  SYNCS.PHASECHK.TRANS64.TRYWAIT P0, [R0+URZ+0xc0], R6 ;  /* 0x0000c006000075a7 */ /* 0x000ea400080011ff */
[----:B--2---:R-:W-:Y:S05]  /*76d0*/  @!P0 BRA `(.L_x_122) ;  /* 0x0000002800248947 */ /* 0x004fea0003800000 */
.L_x_121:
[----:B------:R-:W-:Y:S05]  /*76e0*/  BSYNC B0 ;  /* 0x0000000000007941 */ /* 0x000fea0003800000 */
.L_x_120:
[----:B------:R-:W-:Y:S02]  /*76f0*/  ISETP.NE.AND P0, PT, R67, RZ, PT ;  /* 0x000000ff4300720c */ /* 0x000fe40003f05270 */
[----:B------:R-:W-:Y:S11]  /*7700*/  IADD3 R65, PT, PT, R65, 0x1, RZ ;  /* 0x0000000141417810 */ /* 0x000ff60007ffe0ff */
[----:B------:R4:W1:Y:S04]  /*7710*/  @P0 LDS.128 R56, [R5] ;  /* 0x0000000005380984 */ /* 0x0008680000000c00 */
[----:B------:R4:W1:Y:S04]  /*7720*/  @P0 LDS.128 R60, [R4+0x10] ;  /* 0x00001000043c0984 */ /* 0x0008680000000c00 */
[----:B------:R4:W1:Y:S04]  /*7730*/  @P0 LDS.128 R68, [R3+0x20] ;  /* 0x0000200003440984 */ /* 0x0008680000000c00 */
[----:B------:R4:W1:Y:S02]  /*7740*/  @P0 LDS.128 R76, [R2+0x30] ;  /* 0x00003000024c0984 */ /* 0x0008640000000c00 */
.L_x_119:
[----:B------:R-:W-:Y:S05]  /*7750*/  BSYNC B1 ;  /* 0x0000000000017941 */ /* 0x000fea0003800000 */
.L_x_118:
        /* <DEDUP_REMOVED lines=21> */
.L_x_123:
        /* <DEDUP_REMOVED lines=146> */
.L_x_125:
[----:B------:R-:W-:Y:S05]  /*81d0*/  BSYNC.RECONVERGENT B0 ;  /* 0x0000000000007941 */ /* 0x000fea0003800200 */
.L_x_124:
        /* <DEDUP_REMOVED lines=21> */
.L_x_129:
[----:B------:R-:W-:Y:S05]  /*8330*/  BSYNC B0 ;  /* 0x0000000000007941 */ /* 0x000fea0003800000 */
.L_x_128:
[----:B------:R-:W-:Y:S11]  /*8340*/  ISETP.NE.AND P0, PT, R67, RZ, PT ;  /* 0x000000ff4300720c */ /* 0x000ff60003f05270 */
[----:B------:R-:W-:Y:S02]  /*8350*/  @!UPT UIADD3 URZ, UPT, UPT, URZ, URZ, URZ ;  /* 0x000000fffffff290 */ /* 0x000fe4000fffe0ff */
[----:B------:R4:W1:Y:S04]  /*8360*/  @P0 LDS.128 R56, [R4] ;  /* 0x0000000004380984 */ /* 0x0008680000000c00 */
[----:B------:R4:W1:Y:S04]  /*8370*/  @P0 LDS.128 R60, [R3+0x10] ;  /* 0x00001000033c0984 */ /* 0x0008680000000c00 */
[----:B------:R4:W1:Y:S04]  /*8380*/  @P0 LDS.128 R68, [R2+0x20] ;  /* 0x0000200002440984 */ /* 0x0008680000000c00 */
[----:B------:R4:W1:Y:S02]  /*8390*/  @P0 LDS.128 R76, [R65+0x30] ;  /* 0x00003000414c0984 */ /* 0x0008640000000c00 */
.L_x_127:
[----:B------:R-:W-:Y:S05]  /*83a0*/  BSYNC B1 ;  /* 0x0000000000017941 */ /* 0x000fea0003800000 */
.L_x_126:
        /* <DEDUP_REMOVED lines=21> */
.L_x_131:
[----:B------:R-:W-:Y:S01]  /*8500*/  ISETP.NE.AND P0, PT, R102, RZ, PT ;  /* 0x000000ff6600720c */ /* 0x000fe20003f05270 */
[----:B------:R-:W-:Y:S05]  /*8510*/  WARPSYNC.ALL ;  /* 0x0000000000007948 */ /* 0x000fea0003800000 */
[----:B------:R-:W-:Y:S01]  /*8520*/  R2UR UR4, R48 ;  /* 0x00000000300472ca */ /* 0x000fe200000e0000 */
[--C-:B-1----:R-:W-:Y:S01]  /*8530*/  HADD2.F32 R0, -RZ, R56.reuse.H0_H0 ;  /* 0x20000038ff007230 */ /* 0x102fe20000004100 */
[----:B------:R-:W-:Y:S01]  /*8540*/  R2UR UR5, R64 ;  /* 0x00000000400572ca */ /* 0x000fe200000e0000 */
[----:B----4-:R-:W-:Y:S01]  /*8550*/  HADD2.F32 R2, -RZ, R56.H1_H1 ;  /* 0x30000038ff027230 */ /* 0x010fe20000004100 */
[----:B------:R-:W-:Y:S01]  /*8560*/  BSSY.RECONVERGENT B0, `(.L_x_132) ;  /* 0x0000089000007945 */ /* 0x000fe20003800200 */
[--C-:B------:R-:W-:Y:S02]  /*8570*/  HADD2.F32 R3, -RZ, R57.reuse.H0_H0 ;  /* 0x20000039ff037230 */ /* 0x100fe40000004100 */
[----:B------:R-:W-:Y:S02]  /*8580*/  HADD2.F32 R48, -RZ, R57.H1_H1 ;  /* 0x30000039ff307230 */ /* 0x000fe40000004100 */
[--C-:B------:R-:W-:Y:S02]  /*8590*/  HADD2.F32 R50, -RZ, R58.reuse.H0_H0 ;  /* 0x2000003aff327230 */ /* 0x100fe40000004100 */
[----:B------:R-:W-:Y:S02]  /*85a0*/  HADD2.F32 R51, -RZ, R58.H1_H1 ;  /* 0x3000003aff337230 */ /* 0x000fe40000004100 */
[----:B------:R-:W1:Y:S01]  /*85b0*/  LDTM.x32 R4, tmem[UR4+0x60] ;  /* 0x00006004000479ee */ /* 0x000e6200082c0000 */
[----:B------:R-:W-:Y:S01]  /*85c0*/  NOP ;  /* 0x0000000000007918 */ /* 0x000fe20000000000 */
[----:B------:R-:W-:Y:S01]  /*85d0*/  UIADD3 UR5, UPT, UPT, UR5, 0x150, URZ ;  /* 0x0000015005057890 */ /* 0x000fe2000fffe0ff */
[--C-:B------:R-:W-:Y:S02]  /*85e0*/  HADD2.F32 R52, -RZ, R59.reuse.H0_H0 ;  /* 0x2000003bff347230 */ /* 0x100fe40000004100 */
[----:B------:R-:W-:Y:S01]  /*85f0*/  HADD2.F32 R53, -RZ, R59.H1_H1 ;  /* 0x3000003bff357230 */ /* 0x000fe20000004100 */
[----:B------:R-:W-:Y:S01]  /*8600*/  UPRMT UR5, UR37, 0x654, UR5 ;  /* 0x0000065425057896 */ /* 0x000fe20008000005 */
[--C-:B------:R-:W-:Y:S02]  /*8610*/  HADD2.F32 R54, -RZ, R60.reuse.H0_H0 ;  /* 0x2000003cff367230 */ /* 0x100fe40000004100 */
[----:B------:R-:W-:Y:S02]  /*8620*/  HADD2.F32 R55, -RZ, R60.H1_H1 ;  /* 0x3000003cff377230 */ /* 0x000fe40000004100 */
[--C-:B------:R-:W-:Y:S02]  /*8630*/  HADD2.F32 R56, -RZ, R61.reuse.H0_H0 ;  /* 0x2000003dff387230 */ /* 0x100fe40000004100 */
[----:B------:R-:W-:Y:S02]  /*8640*/  HADD2.F32 R57, -RZ, R61.H1_H1 ;  /* 0x3000003dff397230 */ /* 0x000fe40000004100 */
[----:B-1----:R-:W-:Y:S01]  /*8650*/  SYNCS.ARRIVE.TRANS64.RED.A1T0 RZ, [UR5], RZ ;  /* 0x000000ffffff79a7 */ /* 0x002fe20008100405 */
[--C-:B------:R-:W-:Y:S02]  /*8660*/  HADD2.F32 R58, -RZ, R62.reuse.H0_H0 ;  /* 0x2000003eff3a7230 */ /* 0x100fe40000004100 */
[----:B------:R-:W-:Y:S02]  /*8670*/  HADD2.F32 R59, -RZ, R62.H1_H1 ;  /* 0x3000003eff3b7230 */ /* 0x000fe40000004100 */
[--C-:B------:R-:W-:Y:S02]  /*8680*/  HADD2.F32 R60, -RZ, R63.reuse.H0_H0 ;  /* 0x2000003fff3c7230 */ /* 0x100fe40000004100 */
[----:B------:R-:W-:Y:S02]  /*8690*/  HADD2.F32 R61, -RZ, R63.H1_H1 ;  /* 0x3000003fff3d7230 */ /* 0x000fe40000004100 */
[C---:B------:R-:W-:Y:S01]  /*86a0*/  FMUL R4, R47.reuse, R4 ;  /* 0x000000042f047220 */ /* 0x040fe20000400000 */
[C---:B------:R-:W-:Y:S01]  /*86b0*/  FMUL R5, R47.reuse, R5 ;  /* 0x000000052f057220 */ /* 0x040fe20000400000 */
[C---:B------:R-:W-:Y:S01]  /*86c0*/  FMUL R6, R47.reuse, R6 ;  /* 0x000000062f067220 */ /* 0x040fe20000400000 */
[----:B------:R-:W-:Y:S01]  /*86d0*/  FMUL R7, R47, R7 ;  /* 0x000000072f077220 */ /* 0x000fe20000400000 */
[C---:B------:R-:W-:Y:S01]  /*86e0*/  FFMA R4, R49.reuse, R0, R4 ;  /* 0x0000000031047223 */ /* 0x040fe20000000004 */
[C---:B------:R-:W-:Y:S01]  /*86f0*/  FFMA R5, R49.reuse, R2, R5 ;  /* 0x0000000231057223 */ /* 0x040fe20000000005 */
[C---:B------:R-:W-:Y:S01]  /*8700*/  FFMA R6, R49.reuse, R3, R6 ;  /* 0x0000000331067223 */ /* 0x040fe20000000006 */
[----:B------:R-:W-:Y:S01]  /*8710*/  FFMA R7, R49, R48, R7 ;  /* 0x0000003031077223 */ /* 0x000fe20000000007 */
[C---:B------:R-:W-:Y:S01]  /*8720*/  FMUL R8, R47.reuse, R8 ;  /* 0x000000082f087220 */ /* 0x040fe20000400000 */
[----:B------:R-:W-:Y:S01]  /*8730*/  FMUL R9, R47, R9 ;  /* 0x000000092f097220 */ /* 0x000fe20000400000 */
[----:B------:R-:W-:Y:S01]  /*8740*/  F2FP.F16.F32.PACK_AB R4, R5, R4 ;  /* 0x000000040504723e */ /* 0x000fe200000000ff */
[----:B------:R-:W-:Y:S01]  /*8750*/  FMUL R0, R47, R10 ;  /* 0x0000000a2f007220 */ /* 0x000fe20000400000 */
[----:B------:R-:W-:Y:S01]  /*8760*/  F2FP.F16.F32.PACK_AB R5, R7, R6 ;  /* 0x000000060705723e */ /* 0x000fe200000000ff */
[C---:B------:R-:W-:Y:S01]  /*8770*/  FFMA R8, R49.reuse, R50, R8 ;  /* 0x0000003231087223 */ /* 0x040fe20000000008 */
[C---:B------:R-:W-:Y:S01]  /*8780*/  FFMA R9, R49.reuse, R51, R9 ;  /* 0x0000003331097223 */ /* 0x040fe20000000009 */
[----:B------:R-:W-:Y:S01]  /*8790*/  FFMA R0, R49, R52, R0 ;  /* 0x0000003431007223 */ /* 0x000fe20000000000 */
[C---:B------:R-:W-:Y:S01]  /*87a0*/  FMUL R2, R47.reuse, R11 ;  /* 0x0000000b2f027220 */ /* 0x040fe20000400000 */
[C---:B------:R-:W-:Y:S01]  /*87b0*/  FMUL R3, R47.reuse, R12 ;  /* 0x0000000c2f037220 */ /* 0x040fe20000400000 */
[----:B------:R-:W-:Y:S01]  /*87c0*/  FMUL R10, R47, R13 ;  /* 0x0000000d2f0a7220 */ /* 0x000fe20000400000 */
[----:B------:R-:W-:Y:S01]  /*87d0*/  F2FP.F16.F32.PACK_AB R6, R9, R8 ;  /* 0x000000080906723e */ /* 0x000fe200000000ff */
[C---:B------:R-:W-:Y:S01]  /*87e0*/  FFMA R2, R49.reuse, R53, R2 ;  /* 0x0000003531027223 */ /* 0x040fe20000000002 */
[C---:B------:R-:W-:Y:S01]  /*87f0*/  FFMA R3, R49.reuse, R54, R3 ;  /* 0x0000003631037223 */ /* 0x040fe20000000003 */
[----:B------:R-:W-:Y:S01]  /*8800*/  FFMA R10, R49, R55, R10 ;  /* 0x00000037310a7223 */ /* 0x000fe2000000000a */
[C---:B------:R-:W-:Y:S01]  /*8810*/  FMUL R11, R47.reuse, R14 ;  /* 0x0000000e2f0b7220 */ /* 0x040fe20000400000 */
[C---:B------:R-:W-:Y:S01]  /*8820*/  FMUL R15, R47.reuse, R15 ;  /* 0x0000000f2f0f7220 */ /* 0x040fe20000400000 */
[C---:B------:R-:W-:Y:S01]  /*8830*/  FMUL R12, R47.reuse, R16 ;  /* 0x000000102f0c7220 */ /* 0x040fe20000400000 */
[----:B------:R-:W-:Y:S01]  /*8840*/  FMUL R13, R47, R17 ;  /* 0x000000112f0d7220 */ /* 0x000fe20000400000 */
[----:B------:R-:W-:Y:S01]  /*8850*/  FFMA R11, R49, R56, R11 ;  /* 0x00000038310b7223 */ /* 0x000fe2000000000b */
[----:B------:R-:W-:Y:S01]  /*8860*/  FMUL R14, R47, R18 ;  /* 0x000000122f0e7220 */ /* 0x000fe20000400000 */
[----:B------:R-:W-:Y:S01]  /*8870*/  FFMA R15, R49, R57, R15 ;  /* 0x00000039310f7223 */ /* 0x000fe2000000000f */
[--C-:B------:R-:W-:Y:S02]  /*8880*/  HADD2.F32 R62, -RZ, R68.reuse.H0_H0 ;  /* 0x20000044ff3e7230 */ /* 0x100fe40000004100 */
[----:B------:R-:W-:Y:S01]  /*8890*/  FMUL R19, R47, R19 ;  /* 0x000000132f137220 */ /* 0x000fe20000400000 */
[----:B------:R-:W-:Y:S01]  /*88a0*/  F2FP.F16.F32.PACK_AB R7, R2, R0 ;  /* 0x000000000207723e */ /* 0x000fe200000000ff */
[----:B------:R-:W-:Y:S01]  /*88b0*/  FFMA R12, R49, R58, R12 ;  /* 0x0000003a310c7223 */ /* 0x000fe2000000000c */
[----:B------:R-:W-:Y:S02]  /*88c0*/  HADD2.F32 R63, -RZ, R68.H1_H1 ;  /* 0x30000044ff3f7230 */ /* 0x000fe40000004100 */
[----:B------:R-:W-:Y:S01]  /*88d0*/  FMUL R16, R47, R20 ;  /* 0x000000142f107220 */ /* 0x000fe20000400000 */
[----:B------:R-:W-:Y:S01]  /*88e0*/  FFMA R13, R49, R59, R13 ;  /* 0x0000003b310d7223 */ /* 0x000fe2000000000d */
[----:B------:R1:W-:Y:S01]  /*88f0*/  STS.128 [R100+0x6000], R4 ;  /* 0x0060000464007388 */ /* 0x0003e20000000c00 */
[--C-:B------:R-:W-:Y:S02]  /*8900*/  HADD2.F32 R64, -RZ, R69.reuse.H0_H0 ;  /* 0x20000045ff407230 */ /* 0x100fe40000004100 */
[----:B------:R-:W-:Y:S01]  /*8910*/  FMUL R17, R47, R21 ;  /* 0x000000152f117220 */ /* 0x000fe20000400000 */
[----:B------:R-:W-:Y:S01]  /*8920*/  FFMA R14, R49, R60, R14 ;  /* 0x0000003c310e7223 */ /* 0x000fe2000000000e */
[----:B------:R-:W-:Y:S02]  /*8930*/  HADD2.F32 R65, -RZ, R69.H1_H1 ;  /* 0x30000045ff417230 */ /* 0x000fe40000004100 */
[----:B------:R-:W-:Y:S01]  /*8940*/  FMUL R18, R47, R22 ;  /* 0x000000162f127220 */ /* 0x000fe20000400000 */
[----:B------:R-:W-:Y:S01]  /*8950*/  FFMA R19, R49, R61, R19 ;  /* 0x0000003d31137223 */ /* 0x000fe20000000013 */
        /* <DEDUP_REMOVED lines=11> */
[----:B------:R-:W-:Y:S01]  /*8a10*/  F2FP.F16.F32.PACK_AB R8, R10, R3 ;  /* 0x000000030a08723e */ /* 0x000fe200000000ff */
[----:B------:R-:W-:Y:S01]  /*8a20*/  FFMA R23, R49, R65, R23 ;  /* 0x0000004131177223 */ /* 0x000fe20000000017 */
[----:B------:R-:W-:Y:S01]  /*8a30*/  F2FP.F16.F32.PACK_AB R9, R15, R11 ;  /* 0x0000000b0f09723e */ /* 0x000fe200000000ff */
[--C-:B------:R-:W-:Y:S02]  /*8a40*/  HADD2.F32 R70, -RZ, R76.reuse.H0_H0 ;  /* 0x2000004cff467230 */ /* 0x100fe40000004100 */
[----:B------:R-:W-:Y:S01]  /*8a50*/  FMUL R27, R47, R27 ;  /* 0x0000001b2f1b7220 */ /* 0x000fe20000400000 */
[----:B------:R-:W-:Y:S01]  /*8a60*/  F2FP.F16.F32.PACK_AB R10, R13, R12 ;  /* 0x0000000c0d0a723e */ /* 0x000fe200000000ff */
[----:B------:R-:W-:Y:S01]  /*8a70*/  FFMA R20, R49, R66, R20 ;  /* 0x0000004231147223 */ /* 0x000fe20000000014 */
[----:B------:R-:W-:Y:S01]  /*8a80*/  F2FP.F16.F32.PACK_AB R11, R19, R14 ;  /* 0x0000000e130b723e */ /* 0x000fe200000000ff */
[----:B------:R-:W-:Y:S02]  /*8a90*/  HADD2.F32 R71, -RZ, R76.H1_H1 ;  /* 0x3000004cff477230 */ /* 0x000fe40000004100 */
[----:B------:R-:W-:Y:S01]  /*8aa0*/  FMUL R24, R47, R28 ;  /* 0x0000001c2f187220 */ /* 0x000fe20000400000 */
[----:B------:R-:W-:Y:S01]  /*8ab0*/  FFMA R21, R49, R67, R21 ;  /* 0x0000004331157223 */ /* 0x000fe20000000015 */
[--C-:B------:R-:W-:Y:S01]  /*8ac0*/  HADD2.F32 R72, -RZ, R77.reuse.H0_H0 ;  /* 0x2000004dff487230 */ /* 0x100fe20000004100 */
[----:B------:R1:W-:Y:S01]  /*8ad0*/  STS.128 [R99+0x6010], R8 ;  /* 0x0060100863007388 */ /* 0x0003e20000000c00 */
        /* <DEDUP_REMOVED lines=49> */
.L_x_133:
[----:B------:R-:W-:Y:S05]  /*8df0*/  BSYNC.RECONVERGENT B0 ;  /* 0x0000000000007941 */ /* 0x000fea0003800200 */
.L_x_132:
[----:B------:R-:W-:Y:S01]  /*8e00*/  BAR.SYNC.DEFER_BLOCKING 0x1, 0x80 ;  /* 0x0042000000007b1d */ /* 0x000fe20000010000 */
[----:B------:R-:W-:Y:S01]  /*8e10*/  UISETP.NE.AND UP0, UPT, UR49, -0x4, UPT ;  /* 0xfffffffc3100788c */ /* 0x000fe2000bf05270 */
[----:B------:R-:W-:Y:S08]  /*8e20*/  IADD3 R45, PT, PT, R45, 0x1, RZ ;  /* 0x000000012d2d7810 */ /* 0x000ff00007ffe0ff */
[----:B------:R-:W-:Y:S05]  /*8e30*/  BRA.U !UP0, `(.L_x_134) ;  /* 0x0000000108287547 */ /* 0x000fea000b800000 */
[----:B------:R-:W-:Y:S01]  /*8e40*/  ISETP.NE.AND P0, PT, R107, RZ, PT ;  /* 0x000000ff6b00720c */ /* 0x000fe20003f05270 */
[----:B------:R-:W-:Y:S01]  /*8e50*/  IMAD.U32 R2, RZ, RZ, UR51 ;  /* 0x00000033ff027e24 */ /* 0x000fe2000f8e00ff */
[----:B------:R-:W-:Y:S01]  /*8e60*/  UIADD3 UR51, UPT, UPT, UR51, 0x1, URZ ;  /* 0x0000000133337890 */ /* 0x000fe2000fffe0ff */
[----:B------:R-:W-:Y:S03]  /*8e70*/  IMAD.U32 R0, RZ, RZ, UR37 ;  /* 0x00000025ff007e24 */ /* 0x000fe6000f8e00ff */
[----:B------:R-:W-:Y:S04]  /*8e80*/  UISETP.NE.AND UP0, UPT, UR51, 0x4, UPT ;  /* 0x000000043300788c */ /* 0x000fe8000bf05270 */
[----:B------:R-:W-:Y:S03]  /*8e90*/  USEL UR51, UR51, URZ, UP0 ;  /* 0x000000ff33337287 */ /* 0x000fe60008000000 */
[----:B------:R-:W-:Y:S05]  /*8ea0*/  @P0 LEA R2, R2, UR48, 0x3 ;  /* 0x0000003002020c11 */ /* 0x000fea000f8e18ff */
[----:B------:R-:W-:Y:S05]  /*8eb0*/  @P0 VIADD R2, R2, 0xe0 ;  /* 0x000000e002020836 */ /* 0x000fea0000000000 */
[----:B------:R-:W-:Y:S04]  /*8ec0*/  @P0 PRMT R0, R0, 0x654, R2 ;  /* 0x0000065400000816 */ /* 0x000fe80000000002 */
[----:B------:R2:W-:Y:S03]  /*8ed0*/  @P0 SYNCS.ARRIVE.TRANS64.RED.A1T0 RZ, [R0+URZ], RZ ;  /* 0x000000ff00ff09a7 */ /* 0x0005e600081004ff */
.L_x_134:
[----:B------:R-:W-:Y:S01]  /*8ee0*/  ISETP.NE.AND P2, PT, R103, RZ, PT ;  /* 0x000000ff6700720c */ /* 0x000fe20003f45270 */
[----:B------:R-:W-:Y:S01]  /*8ef0*/  UIADD3 UR49, UPT, UPT, UR49, 0x4, URZ ;  /* 0x0000000431317890 */ /* 0x000fe2000fffe0ff */
[----:B------:R-:W-:Y:S01]  /*8f00*/  ISETP.NE.AND P0, PT, R105, 0x2, PT ;  /* 0x000000026900780c */ /* 0x000fe20003f05270 */
[----:B------:R-:W-:Y:S01]  /*8f10*/  IMAD.IADD R14, R43, 0x1, R86 ;  /* 0x000000012b0e7824 */ /* 0x000fe200078e0256 */
[----:B------:R-:W-:Y:S01]  /*8f20*/  ISETP.NE.AND P1, PT, R45, 0x4, PT ;  /* 0x000000042d00780c */ /* 0x000fe20003f25270 */
[----:B------:R-:W-:Y:S01]  /*8f30*/  IMAD.IADD R15, R44, 0x1, R87 ;  /* 0x000000012c0f7824 */ /* 0x000fe200078e0257 */
[----:B------:R-:W-:Y:S02]  /*8f40*/  SEL R2, RZ, 0x1, P0 ;  /* 0x00000001ff027807 */ /* 0x000fe40000000000 */
[----:B--2---:R-:W-:Y:S02]  /*8f50*/  SEL R0, RZ, 0x1, P1 ;  /* 0x00000001ff007807 */ /* 0x004fe40000800000 */
[----:B------:R-:W-:Y:S02]  /*8f60*/  LOP3.LUT R95, R95, R2, RZ, 0x3c, !PT ;  /* 0x000000025f5f7212 */ /* 0x000fe400078e3cff */
[----:B------:R-:W-:Y:S02]  /*8f70*/  LOP3.LUT R96, R96, R0, RZ, 0x3c, !PT ;  /* 0x0000000060607212 */ /* 0x000fe400078e3cff */
[----:B------:R-:W-:Y:S02]  /*8f80*/  @P2 R2UR UR36, R94 ;  /* 0x000000005e2422ca */ /* 0x000fe400000e0000 */
[----:B------:R-:W-:Y:S02]  /*8f90*/  SEL R105, R105, RZ, P0 ;  /* 0x000000ff69697207 */ /* 0x000fe40000000000 */
[----:B------:R-:W-:Y:S01]  /*8fa0*/  SEL R45, R45, RZ, P1 ;  /* 0x000000ff2d2d7207 */ /* 0x000fe20000800000 */
[----:B------:R-:W-:Y:S10]  /*8fb0*/  @P2 BRA `(.L_x_135) ;  /* 0xffffffc000502947 */ /* 0x000ff4000383ffff */
[----:B------:R-:W-:-:S09]  /*8fc0*/  UISETP.NE.AND UP0, UPT, UR50, URZ, UPT ;  /* 0x000000ff3200728c */ /* 0x000fd2000bf05270 */
[----:B------:R-:W-:Y:S05]  /*8fd0*/  BRA.U !UP0, `(.L_x_136) ;  /* 0x0000000108487547 */ /* 0x000fea000b800000 */
[----:B------:R-:W2:Y:S02]  /*8fe0*/  LDCU.64 UR4, c[0x0][0x890] ;  /* 0x00011200ff0477ac */ /* 0x000ea40008000a00 */
[----:B--2---:R-:W-:-:S04]  /*8ff0*/  UISETP.NE.U32.AND UP0, UPT, UR4, URZ, UPT ;  /* 0x000000ff0400728c */ /* 0x004fc8000bf05070 */
[----:B------:R-:W-:-:S09]  /*9000*/  UISETP.NE.AND.EX UP0, UPT, UR5, URZ, UPT, UP0 ;  /* 0x000000ff0500728c */ /* 0x000fd2000bf05300 */
[----:B------:R-:W-:Y:S05]  /*9010*/  BRA.U UP0, `(.L_x_137) ;  /* 0x00000001000c7547 */ /* 0x000fea000b800000 */
[----:B------:R-:W-:-:S13]  /*9020*/  FSETP.NEU.AND P0, PT, R49, RZ, PT ;  /* 0x000000ff3100720b */ /* 0x000fda0003f0d000 */
[----:B------:R-:W-:Y:S05]  /*9030*/  @!P0 EXIT ;  /* 0x000000000000894d */ /* 0x000fea0003800000 */
[----:B------:R-:W-:Y:S05]  /*9040*/  BRA `(.L_x_136) ;  /* 0x00000000002c7947 */ /* 0x000fea0003800000 */
.L_x_137:
[----:B------:R-:W-:Y:S01]  /*9050*/  ISETP.NE.AND P0, PT, R104, RZ, PT ;  /* 0x000000ff6800720c */ /* 0x000fe20003f05270 */
[----:B------:R-:W-:-:S12]  /*9060*/  BSSY.RECONVERGENT B0, `(.L_x_136) ;  /* 0x0000009000007945 */ /* 0x000fd80003800200 */
[----:B------:R-:W-:Y:S05]  /*9070*/  @P0 BRA `(.L_x_138) ;  /* 0x0000000000140947 */ /* 0x000fea0003800000 */
[----:B------:R-:W2:Y:S02]  /*9080*/  LDCU.64 UR4, c[0x0][0x888] ;  /* 0x00011100ff0477ac */ /* 0x000ea40008000a00 */
[----:B--2---:R-:W-:-:S04]  /*9090*/  ISETP.NE.U32.AND P0, PT, RZ, UR4, PT ;  /* 0x00000004ff007c0c */ /* 0x004fc8000bf05070 */
[----:B------:R-:W-:-:S13]  /*90a0*/  ISETP.NE.AND.EX P0, PT, RZ, UR5, PT, P0 ;  /* 0x00000005ff007c0c */ /* 0x000fda000bf05300 */
[----:B------:R-:W-:Y:S05]  /*90b0*/  @!P0 EXIT ;  /* 0x000000000000894d */ /* 0x000fea0003800000 */
[----:B------:R-:W-:Y:S05]  /*90c0*/  BRA `(.L_x_139) ;  /* 0x0000000000087947 */ /* 0x000fea0003800000 */
.L_x_138:
[----:B------:R-:W-:-:S13]  /*90d0*/  FSETP.NEU.AND P0, PT, R49, RZ, PT ;  /* 0x000000ff3100720b */ /* 0x000fda0003f0d000 */
[----:B------:R-:W-:Y:S05]  /*90e0*/  @!P0 EXIT ;  /* 0x000000000000894d */ /* 0x000fea0003800000 */
.L_x_139:
[----:B------:R-:W-:Y:S05]  /*90f0*/  BSYNC.RECONVERGENT B0 ;  /* 0x0000000000007941 */ /* 0x000fea0003800200 */
.L_x_136:
[----:B------:R-:W-:Y:S01]  /*9100*/  ULEA UR4, UR51, UR48, 0x3 ;  /* 0x0000003033047291 */ /* 0x000fe2000f8e18ff */
[----:B------:R-:W-:-:S04]  /*9110*/  DEPBAR.LE SB0, 0x0 ;  /* 0x000080000000791a */ /* 0x000fc80000000000 */
[----:B------:R-:W-:-:S04]  /*9120*/  UIADD3 UR4, UPT, UPT, UR4, 0xe0, URZ ;  /* 0x000000e004047890 */ /* 0x000fc8000fffe0ff */
[----:B------:R-:W-:-:S09]  /*9130*/  UPRMT UR4, UR37, 0x654, UR4 ;  /* 0x0000065425047896 */ /* 0x000fd20008000004 */
[----:B------:R-:W-:Y:S01]  /*9140*/  SYNCS.ARRIVE.TRANS64.RED.A1T0 RZ, [UR4], RZ ;  /* 0x000000ffffff79a7 */ /* 0x000fe20008100404 */
[----:B------:R-:W-:Y:S05]  /*9150*/  EXIT ;  /* 0x000000000000794d */ /* 0x000fea0003800000 */
.L_x_20:
[----:B--2---:R2:W1:Y:S02]  /*9160*/  SYNCS.PHASECHK.TRANS64.TRYWAIT P0, [R2+URZ+0x180], R3 ;  /* 0x00018003020075a7 */ /* 0x00446400080011ff */
[----:B-1----:R-:W-:Y:S05]  /*9170*/  @!P0 NANOSLEEP.SYNCS 0x989680 ;  /* 0x009896800000895d */ /* 0x002fea0003900000 */
[----:B------:R-:W1:Y:S02]  /*9180*/  @!P0 SYNCS.PHASECHK.TRANS64 P0, [R2+URZ+0x180], R3 ;  /* 0x00018003020085a7 */ /* 0x000e6400080010ff */
[----:B-1----:R-:W-:Y:S05]  /*9190*/  @!P0 BRA `(.L_x_20) ;  /* 0xfffffffc00f08947 */ /* 0x002fea000383ffff */
[----:B------:R-:W-:Y:S05]  /*91a0*/  BRA `(.L_x_140) ;  /* 0xffffff8400587947 */ /* 0x000fea000383ffff */
.L_x_23:
[----:B-1----:R-:W-:-:S07]  /*91b0*/  MOV R2, UR33 ;  /* 0x0000002100027c02 */ /* 0x002fce0008000f00 */
.L_x_141:
[----:B-1----:R1:W2:Y:S02]  /*91c0*/  SYNCS.PHASECHK.TRANS64.TRYWAIT P0, [R2+URZ+0x60], R4 ;  /* 0x00006004020075a7 */ /* 0x0022a400080011ff */
[----:B--2---:R-:W-:Y:S05]  /*91d0*/  @!P0 NANOSLEEP.SYNCS 0x989680 ;  /* 0x009896800000895d */ /* 0x004fea0003900000 */
[----:B------:R-:W2:Y:S02]  /*91e0*/  @!P0 SYNCS.PHASECHK.TRANS64 P0, [R2+URZ+0x60], R4 ;  /* 0x00006004020085a7 */ /* 0x000ea400080010ff */
[----:B--2---:R-:W-:Y:S05]  /*91f0*/  @!P0 BRA `(.L_x_141) ;  /* 0xfffffffc00f08947 */ /* 0x004fea000383ffff */
[----:B------:R-:W-:Y:S05]  /*9200*/  BRA `(.L_x_22) ;  /* 0xffffff8400a87947 */ /* 0x000fea000383ffff */
.L_x_29:
[----:B-1----:R-:W-:-:S07]  /*9210*/  MOV R2, UR17 ;  /* 0x0000001100027c02 */ /* 0x002fce0008000f00 */
.L_x_142:
[----:B-1----:R1:W2:Y:S02]  /*9220*/  SYNCS.PHASECHK.TRANS64.TRYWAIT P0, [R2+URZ+0x60], R4 ;  /* 0x00006004020075a7 */ /* 0x0022a400080011ff */
[----:B--2---:R-:W-:Y:S05]  /*9230*/  @!P0 NANOSLEEP.SYNCS 0x989680 ;  /* 0x009896800000895d */ /* 0x004fea0003900000 */
[----:B------:R-:W2:Y:S02]  /*9240*/  @!P0 SYNCS.PHASECHK.TRANS64 P0, [R2+URZ+0x60], R4 ;  /* 0x00006004020085a7 */ /* 0x000ea400080010ff */
[----:B--2---:R-:W-:Y:S05]  /*9250*/  @!P0 BRA `(.L_x_142) ;  /* 0xfffffffc00f08947 */ /* 0x004fea000383ffff */
[----:B------:R-:W-:Y:S05]  /*9260*/  BRA `(.L_x_28) ;  /* 0xffffff88004c7947 */ /* 0x000fea000383ffff */
.L_x_33:
[----:B-1----:R1:W2:Y:S02]  /*9270*/  SYNCS.PHASECHK.TRANS64.TRYWAIT P0, [R2+URZ+0x110], R3 ;  /* 0x00011003020075a7 */ /* 0x0022a400080011ff */
[----:B--2---:R-:W-:Y:S05]  /*9280*/  @!P0 NANOSLEEP.SYNCS 0x989680 ;  /* 0x009896800000895d */ /* 0x004fea0003900000 */
[----:B------:R-:W2:Y:S02]  /*9290*/  @!P0 SYNCS.PHASECHK.TRANS64 P0, [R2+URZ+0x110], R3 ;  /* 0x00011003020085a7 */ /* 0x000ea400080010ff */
[----:B--2---:R-:W-:Y:S05]  /*92a0*/  @!P0 BRA `(.L_x_33) ;  /* 0xfffffffc00f08947 */ /* 0x004fea000383ffff */
[----:B------:R-:W-:Y:S05]  /*92b0*/  BRA `(.L_x_143) ;  /* 0xffffff8800d87947 */ /* 0x000fea000383ffff */
.L_x_37:
[----:B----4-:R-:W-:-:S07]  /*92c0*/  MOV R0, UR5 ;  /* 0x0000000500007c02 */ /* 0x010fce0008000f00 */
.L_x_144:
[----:B-1----:R1:W2:Y:S02]  /*92d0*/  SYNCS.PHASECHK.TRANS64.TRYWAIT P0, [R0+URZ], R2 ;  /* 0x00000002000075a7 */ /* 0x0022a400080011ff */
[----:B--2---:R-:W-:Y:S05]  /*92e0*/  @!P0 NANOSLEEP.SYNCS 0x989680 ;  /* 0x009896800000895d */ /* 0x004fea0003900000 */
[----:B------:R-:W2:Y:S02]  /*92f0*/  @!P0 SYNCS.PHASECHK.TRANS64 P0, [R0+URZ], R2 ;  /* 0x00000002000085a7 */ /* 0x000ea400080010ff */
[----:B--2---:R-:W-:Y:S05]  /*9300*/  @!P0 BRA `(.L_x_144) ;  /* 0xfffffffc00f08947 */ /* 0x004fea000383ffff */
[----:B------:R-:W-:Y:S05]  /*9310*/  BRA `(.L_x_145) ;  /* 0xffffff9000487947 */ /* 0x000fea000383ffff */
.L_x_38:
[----:B----4-:R-:W-:-:S07]  /*9320*/  MOV R0, UR5 ;  /* 0x0000000500007c02 */ /* 0x010fce0008000f00 */
.L_x_146:
[----:B-1----:R1:W2:Y:S02]  /*9330*/  SYNCS.PHASECHK.TRANS64.TRYWAIT P0, [R0+URZ], R3 ;  /* 0x00000003000075a7 */ /* 0x0022a400080011ff */
[----:B--2---:R-:W-:Y:S05]  /*9340*/  @!P0 NANOSLEEP.SYNCS 0x989680 ;  /* 0x009896800000895d */ /* 0x004fea0003900000 */
[----:B------:R-:W2:Y:S02]  /*9350*/  @!P0 SYNCS.PHASECHK.TRANS64 P0, [R0+URZ], R3 ;  /* 0x00000003000085a7 */ /* 0x000ea400080010ff */
[----:B--2---:R-:W-:Y:S05]  /*9360*/  @!P0 BRA `(.L_x_146) ;  /* 0xfffffffc00f08947 */ /* 0x004fea000383ffff */
[----:B------:R-:W-:Y:S05]  /*9370*/  BRA `(.L_x_147) ;  /* 0xffffff9000547947 */ /* 0x000fea000383ffff */
.L_x_39:
[----:B----4-:R-:W-:-:S07]  /*9380*/  MOV R0, UR5 ;  /* 0x0000000500007c02 */ /* 0x010fce0008000f00 */
.L_x_148:
[----:B-1----:R1:W2:Y:S02]  /*9390*/  SYNCS.PHASECHK.TRANS64.TRYWAIT P0, [R0+URZ], R3 ;  /* 0x00000003000075a7 */ /* 0x0022a400080011ff */
[----:B--2---:R-:W-:Y:S05]  /*93a0*/  @!P0 NANOSLEEP.SYNCS 0x989680 ;  /* 0x009896800000895d */ /* 0x004fea0003900000 */
[----:B------:R-:W2:Y:S02]  /*93b0*/  @!P0 SYNCS.PHASECHK.TRANS64 P0, [R0+URZ], R3 ;  /* 0x00000003000085a7 */ /* 0x000ea400080010ff */
[----:B--2---:R-:W-:Y:S05]  /*93c0*/  @!P0 BRA `(.L_x_148) ;  /* 0xfffffffc00f08947 */ /* 0x004fea000383ffff */
[----:B------:R-:W-:Y:S05]  /*93d0*/  BRA `(.L_x_149) ;  /* 0xffffff9000607947 */ /* 0x000fea000383ffff */
.L_x_40:
[----:B----4-:R-:W-:-:S07]  /*93e0*/  MOV R0, UR5 ;  /* 0x0000000500007c02 */ /* 0x010fce0008000f00 */
.L_x_150:
[----:B-1----:R1:W2:Y:S02]  /*93f0*/  SYNCS.PHASECHK.TRANS64.TRYWAIT P0, [R0+URZ], R3 ;  /* 0x00000003000075a7 */ /* 0x0022a400080011ff */
[----:B--2---:R-:W-:Y:S05]  /*9400*/  @!P0 NANOSLEEP.SYNCS 0x989680 ;  /* 0x009896800000895d */ /* 0x004fea0003900000 */
[----:B------:R-:W2:Y:S02]  /*9410*/  @!P0 SYNCS.PHASECHK.TRANS64 P0, [R0+URZ], R3 ;  /* 0x00000003000085a7 */ /* 0x000ea400080010ff */
[----:B--2---:R-:W-:Y:S05]  /*9420*/  @!P0 BRA `(.L_x_150) ;  /* 0xfffffffc00f08947 */ /* 0x004fea000383ffff */
[----:B------:R-:W-:Y:S05]  /*9430*/  BRA `(.L_x_151) ;  /* 0xffffff90006c7947 */ /* 0x000fea000383ffff */
.L_x_41:
[----:B----4-:R-:W-:-:S07]  /*9440*/  MOV R0, UR5 ;  /* 0x0000000500007c02 */ /* 0x010fce0008000f00 */
.L_x_152:
[----:B-1----:R1:W2:Y:S02]  /*9450*/  SYNCS.PHASECHK.TRANS64.TRYWAIT P0, [R0+URZ], R3 ;  /* 0x00000003000075a7 */ /* 0x0022a400080011ff */
[----:B--2---:R-:W-:Y:S05]  /*9460*/  @!P0 NANOSLEEP.SYNCS 0x989680 ;  /* 0x009896800000895d */ /* 0x004fea0003900000 */
[----:B------:R-:W2:Y:S02]  /*9470*/  @!P0 SYNCS.PHASECHK.TRANS64 P0, [R0+URZ], R3 ;  /* 0x00000003000085a7 */ /* 0x000ea400080010ff */
[----:B--2---:R-:W-:Y:S05]  /*9480*/  @!P0 BRA `(.L_x_152) ;  /* 0xfffffffc00f08947 */ /* 0x004fea000383ffff */
[----:B------:R-:W-:Y:S05]  /*9490*/  BRA `(.L_x_153) ;  /* 0xffffff9000787947 */ /* 0x000fea000383ffff */
.L_x_42:
[----:B----4-:R-:W-:-:S07]  /*94a0*/  MOV R0, UR5 ;  /* 0x0000000500007c02 */ /* 0x010fce0008000f00 */
.L_x_154:
[----:B-1----:R1:W2:Y:S02]  /*94b0*/  SYNCS.PHASECHK.TRANS64.TRYWAIT P0, [R0+URZ], R3 ;  /* 0x00000003000075a7 */ /* 0x0022a400080011ff */
[----:B--2---:R-:W-:Y:S05]  /*94c0*/  @!P0 NANOSLEEP.SYNCS 0x989680 ;  /* 0x009896800000895d */ /* 0x004fea0003900000 */
[----:B------:R-:W2:Y:S02]  /*94d0*/  @!P0 SYNCS.PHASECHK.TRANS64 P0, [R0+URZ], R3 ;  /* 0x00000003000085a7 */ /* 0x000ea400080010ff */
[----:B--2---:R-:W-:Y:S05]  /*94e0*/  @!P0 BRA `(.L_x_154) ;  /* 0xfffffffc00f08947 */ /* 0x004fea000383ffff */
[----:B------:R-:W-:Y:S05]  /*94f0*/  BRA `(.L_x_155) ;  /* 0xffffff9000847947 */ /* 0x000fea000383ffff */
.L_x_43:
[----:B----4-:R-:W-:-:S07]  /*9500*/  MOV R0, UR5 ;  /* 0x0000000500007c02 */ /* 0x010fce0008000f00 */
.L_x_156:
[----:B-1----:R1:W2:Y:S02]  /*9510*/  SYNCS.PHASECHK.TRANS64.TRYWAIT P0, [R0+URZ], R3 ;  /* 0x00000003000075a7 */ /* 0x0022a400080011ff */
[----:B--2---:R-:W-:Y:S05]  /*9520*/  @!P0 NANOSLEEP.SYNCS 0x989680 ;  /* 0x009896800000895d */ /* 0x004fea0003900000 */
[----:B------:R-:W2:Y:S02]  /*9530*/  @!P0 SYNCS.PHASECHK.TRANS64 P0, [R0+URZ], R3 ;  /* 0x00000003000085a7 */ /* 0x000ea400080010ff */
[----:B--2---:R-:W-:Y:S05]  /*9540*/  @!P0 BRA `(.L_x_156) ;  /* 0xfffffffc00f08947 */ /* 0x004fea000383ffff */
[----:B------:R-:W-:Y:S05]  /*9550*/  BRA `(.L_x_157) ;  /* 0xffffff9000907947 */ /* 0x000fea000383ffff */
.L_x_44:
[----:B----4-:R-:W-:-:S07]  /*9560*/  MOV R0, UR5 ;  /* 0x0000000500007c02 */ /* 0x010fce0008000f00 */
.L_x_158:
[----:B-1----:R1:W2:Y:S02]  /*9570*/  SYNCS.PHASECHK.TRANS64.TRYWAIT P0, [R0+URZ], R3 ;  /* 0x00000003000075a7 */ /* 0x0022a400080011ff */
[----:B--2---:R-:W-:Y:S05]  /*9580*/  @!P0 NANOSLEEP.SYNCS 0x989680 ;  /* 0x009896800000895d */ /* 0x004fea0003900000 */
[----:B------:R-:W2:Y:S02]  /*9590*/  @!P0 SYNCS.PHASECHK.TRANS64 P0, [R0+URZ], R3 ;  /* 0x00000003000085a7 */ /* 0x000ea400080010ff */
[----:B--2---:R-:W-:Y:S05]  /*95a0*/  @!P0 BRA `(.L_x_158) ;  /* 0xfffffffc00f08947 */ /* 0x004fea000383ffff */
[----:B------:R-:W-:Y:S05]  /*95b0*/  BRA `(.L_x_159) ;  /* 0xffffff90009c7947 */ /* 0x000fea000383ffff */
.L_x_45:
[----:B----4-:R-:W-:-:S07]  /*95c0*/  MOV R0, UR5 ;  /* 0x0000000500007c02 */ /* 0x010fce0008000f00 */
.L_x_160:
[----:B-1----:R1:W2:Y:S02]  /*95d0*/  SYNCS.PHASECHK.TRANS64.TRYWAIT P0, [R0+URZ], R3 ;  /* 0x00000003000075a7 */ /* 0x0022a400080011ff */
[----:B--2---:R-:W-:Y:S05]  /*95e0*/  @!P0 NANOSLEEP.SYNCS 0x989680 ;  /* 0x009896800000895d */ /* 0x004fea0003900000 */
[----:B------:R-:W2:Y:S02]  /*95f0*/  @!P0 SYNCS.PHASECHK.TRANS64 P0, [R0+URZ], R3 ;  /* 0x00000003000085a7 */ /* 0x000ea400080010ff */
[----:B--2---:R-:W-:Y:S05]  /*9600*/  @!P0 BRA `(.L_x_160) ;  /* 0xfffffffc00f08947 */ /* 0x004fea000383ffff */
[----:B------:R-:W-:Y:S05]  /*9610*/  BRA `(.L_x_161) ;  /* 0xffffff9000a87947 */ /* 0x000fea000383ffff */
.L_x_46:
[----:B----4-:R-:W-:-:S07]  /*9620*/  MOV R0, UR5 ;  /* 0x0000000500007c02 */ /* 0x010fce0008000f00 */
.L_x_162:
[----:B-1----:R1:W2:Y:S02]  /*9630*/  SYNCS.PHASECHK.TRANS64.TRYWAIT P0, [R0+URZ], R3 ;  /* 0x00000003000075a7 */ /* 0x0022a400080011ff */
[----:B--2---:R-:W-:Y:S05]  /*9640*/  @!P0 NANOSLEEP.SYNCS 0x989680 ;  /* 0x009896800000895d */ /* 0x004fea0003900000 */
[----:B------:R-:W2:Y:S02]  /*9650*/  @!P0 SYNCS.PHASECHK.TRANS64 P0, [R0+URZ], R3 ;  /* 0x00000003000085a7 */ /* 0x000ea400080010ff */
[----:B--2---:R-:W-:Y:S05]  /*9660*/  @!P0 BRA `(.L_x_162) ;  /* 0xfffffffc00f08947 */ /* 0x004fea000383ffff */
[----:B------:R-:W-:Y:S05]  /*9670*/  BRA `(.L_x_163) ;  /* 0xffffff9000b47947 */ /* 0x000fea000383ffff */
.L_x_47:
[----:B----4-:R-:W-:-:S07]  /*9680*/  MOV R0, UR5 ;  /* 0x0000000500007c02 */ /* 0x010fce0008000f00 */
.L_x_164:
[----:B-1----:R1:W2:Y:S02]  /*9690*/  SYNCS.PHASECHK.TRANS64.TRYWAIT P0, [R0+URZ], R3 ;  /* 0x00000003000075a7 */ /* 0x0022a400080011ff */
[----:B--2---:R-:W-:Y:S05]  /*96a0*/  @!P0 NANOSLEEP.SYNCS 0x989680 ;  /* 0x009896800000895d */ /* 0x004fea0003900000 */
[----:B------:R-:W2:Y:S02]  /*96b0*/  @!P0 SYNCS.PHASECHK.TRANS64 P0, [R0+URZ], R3 ;  /* 0x00000003000085a7 */ /* 0x000ea400080010ff */
[----:B--2---:R-:W-:Y:S05]  /*96c0*/  @!P0 BRA `(.L_x_164) ;  /* 0xfffffffc00f08947 */ /* 0x004fea000383ffff */
[----:B------:R-:W-:Y:S05]  /*96d0*/  BRA `(.L_x_165) ;  /* 0xffffff9000c07947 */ /* 0x000fea000383ffff */
.L_x_50:
[----:B-1----:R1:W2:Y:S02]  /*96e0*/  SYNCS.PHASECHK.TRANS64.TRYWAIT P0, [R0+URZ+0x170], R4 ;  /* 0x00017004000075a7 */ /* 0x0022a400080011ff */
[----:B--2---:R-:W-:Y:S05]  /*96f0*/  @!P0 NANOSLEEP.SYNCS 0x989680 ;  /* 0x009896800000895d */ /* 0x004fea0003900000 */
[----:B------:R-:W2:Y:S02]  /*9700*/  @!P0 SYNCS.PHASECHK.TRANS64 P0, [R0+URZ+0x170], R4 ;  /* 0x00017004000085a7 */ /* 0x000ea400080010ff */
[----:B--2---:R-:W-:Y:S05]  /*9710*/  @!P0 BRA `(.L_x_50) ;  /* 0xfffffffc00f08947 */ /* 0x004fea000383ffff */
[----:B------:R-:W-:Y:S05]  /*9720*/  BRA `(.L_x_166) ;  /* 0xffffff94001c7947 */ /* 0x000fea000383ffff */
.L_x_51:
[----:B------:R-:W-:-:S07]  /*9730*/  MOV R0, UR5 ;  /* 0x0000000500007c02 */ /* 0x000fce0008000f00 */
.L_x_167:
[----:B-1----:R1:W2:Y:S02]  /*9740*/  SYNCS.PHASECHK.TRANS64.TRYWAIT P0, [R0+URZ+0x120], R5 ;  /* 0x00012005000075a7 */ /* 0x0022a400080011ff */
[----:B--2---:R-:W-:Y:S05]  /*9750*/  @!P0 NANOSLEEP.SYNCS 0x989680 ;  /* 0x009896800000895d */ /* 0x004fea0003900000 */
[----:B------:R-:W2:Y:S02]  /*9760*/  @!P0 SYNCS.PHASECHK.TRANS64 P0, [R0+URZ+0x120], R5 ;  /* 0x00012005000085a7 */ /* 0x000ea400080010ff */
[----:B--2---:R-:W-:Y:S05]  /*9770*/  @!P0 BRA `(.L_x_167) ;  /* 0xfffffffc00f08947 */ /* 0x004fea000383ffff */
[----:B------:R-:W-:Y:S05]  /*9780*/  BRA `(.L_x_168) ;  /* 0xffffff94002c7947 */ /* 0x000fea000383ffff */
.L_x_52:
[----:B-1----:R1:W2:Y:S02]  /*9790*/  SYNCS.PHASECHK.TRANS64.TRYWAIT P1, [R0+URZ+0x110], R4 ;  /* 0x00011004000075a7 */ /* 0x0022a400080211ff */
[----:B--2---:R-:W-:Y:S05]  /*97a0*/  @!P1 NANOSLEEP.SYNCS 0x989680 ;  /* 0x009896800000995d */ /* 0x004fea0003900000 */
[----:B------:R-:W2:Y:S02]  /*97b0*/  @!P1 SYNCS.PHASECHK.TRANS64 P1, [R0+URZ+0x110], R4 ;  /* 0x00011004000095a7 */ /* 0x000ea400080210ff */
[----:B--2---:R-:W-:Y:S05]  /*97c0*/  @!P1 BRA `(.L_x_52) ;  /* 0xfffffffc00f09947 */ /* 0x004fea000383ffff */
[----:B------:R-:W-:Y:S05]  /*97d0*/  BRA `(.L_x_169) ;  /* 0xffffff94005c7947 */ /* 0x000fea000383ffff */
.L_x_55:
[----:B------:R-:W-:-:S07]  /*97e0*/  MOV R0, UR5 ;  /* 0x0000000500007c02 */ /* 0x000fce0008000f00 */
.L_x_170:
[----:B-1----:R1:W2:Y:S02]  /*97f0*/  SYNCS.PHASECHK.TRANS64.TRYWAIT P0, [R0+URZ+0x120], R2 ;  /* 0x00012002000075a7 */ /* 0x0022a400080011ff */
[----:B--2---:R-:W-:Y:S05]  /*9800*/  @!P0 NANOSLEEP.SYNCS 0x989680 ;  /* 0x009896800000895d */ /* 0x004fea0003900000 */
[----:B------:R-:W2:Y:S02]  /*9810*/  @!P0 SYNCS.PHASECHK.TRANS64 P0, [R0+URZ+0x120], R2 ;  /* 0x00012002000085a7 */ /* 0x000ea400080010ff */
[----:B--2---:R-:W-:Y:S05]  /*9820*/  @!P0 BRA `(.L_x_170) ;  /* 0xfffffffc00f08947 */ /* 0x004fea000383ffff */
[----:B------:R-:W-:Y:S05]  /*9830*/  BRA `(.L_x_54) ;  /* 0xffffff9400b07947 */ /* 0x000fea000383ffff */
.L_x_62:
[----:B-1----:R1:W2:Y:S02]  /*9840*/  SYNCS.PHASECHK.TRANS64.TRYWAIT P1, [R0+URZ+0x110], R2 ;  /* 0x00011002000075a7 */ /* 0x0022a400080211ff */
[----:B--2---:R-:W-:Y:S05]  /*9850*/  @!P1 NANOSLEEP.SYNCS 0x989680 ;  /* 0x009896800000995d */ /* 0x004fea0003900000 */
[----:B------:R-:W2:Y:S02]  /*9860*/  @!P1 SYNCS.PHASECHK.TRANS64 P1, [R0+URZ+0x110], R2 ;  /* 0x00011002000095a7 */ /* 0x000ea400080210ff */
[----:B--2---:R-:W-:Y:S05]  /*9870*/  @!P1 BRA `(.L_x_62) ;  /* 0xfffffffc00f09947 */ /* 0x004fea000383ffff */
[----:B------:R-:W-:Y:S05]  /*9880*/  BRA `(.L_x_171) ;  /* 0xffffff9c00107947 */ /* 0x000fea000383ffff */
.L_x_63:
[----:B------:R-:W-:-:S07]  /*9890*/  MOV R2, UR8 ;  /* 0x0000000800027c02 */ /* 0x000fce0008000f00 */
.L_x_172:
[----:B-1----:R1:W2:Y:S02]  /*98a0*/  SYNCS.PHASECHK.TRANS64.TRYWAIT P0, [R2+URZ+0x150], R0 ;  /* 0x00015000020075a7 */ /* 0x0022a400080011ff */
[----:B--2---:R-:W-:Y:S05]  /*98b0*/  @!P0 NANOSLEEP.SYNCS 0x989680 ;  /* 0x009896800000895d */ /* 0x004fea0003900000 */
[----:B------:R-:W2:Y:S02]  /*98c0*/  @!P0 SYNCS.PHASECHK.TRANS64 P0, [R2+URZ+0x150], R0 ;  /* 0x00015000020085a7 */ /* 0x000ea400080010ff */
[----:B--2---:R-:W-:Y:S05]  /*98d0*/  @!P0 BRA `(.L_x_172) ;  /* 0xfffffffc00f08947 */ /* 0x004fea000383ffff */
[----:B------:R-:W-:Y:S05]  /*98e0*/  BRA `(.L_x_173) ;  /* 0xffffff9c00487947 */ /* 0x000fea000383ffff */
.L_x_66:
[----:B------:R-:W-:Y:S07]  /*98f0*/  MOV R0, UR7 ;  /* 0x0000000700007c02 */ /* 0x000fee0008000f00 */
.L_x_174:
[----:B-1----:R1:W2:Y:S02]  /*9900*/  SYNCS.PHASECHK.TRANS64.TRYWAIT P0, [R0+URZ], R2 ;  /* 0x00000002000075a7 */ /* 0x0022a400080011ff */
[----:B--2---:R-:W-:Y:S05]  /*9910*/  @!P0 NANOSLEEP.SYNCS 0x989680 ;  /* 0x009896800000895d */ /* 0x004fea0003900000 */
[----:B------:R-:W2:Y:S02]  /*9920*/  @!P0 SYNCS.PHASECHK.TRANS64 P0, [R0+URZ], R2 ;  /* 0x00000002000085a7 */ /* 0x000ea400080010ff */
[----:B--2---:R-:W-:Y:S05]  /*9930*/  @!P0 BRA `(.L_x_174) ;  /* 0xfffffffc00f08947 */ /* 0x004fea000383ffff */
[----:B------:R-:W-:Y:S05]  /*9940*/  BRA `(.L_x_65) ;  /* 0xffffff9c00647947 */ /* 0x000fea000383ffff */
.L_x_69:
[----:B------:R-:W-:-:S07]  /*9950*/  MOV R0, UR5 ;  /* 0x0000000500007c02 */ /* 0x000fce0008000f00 */
.L_x_175:
[----:B--2---:R2:W3:Y:S02]  /*9960*/  SYNCS.PHASECHK.TRANS64.TRYWAIT P0, [R0+URZ], R2 ;  /* 0x00000002000075a7 */ /* 0x0044e400080011ff */
[----:B---3--:R-:W-:Y:S05]  /*9970*/  @!P0 NANOSLEEP.SYNCS 0x989680 ;  /* 0x009896800000895d */ /* 0x008fea0003900000 */
[----:B------:R-:W3:Y:S02]  /*9980*/  @!P0 SYNCS.PHASECHK.TRANS64 P0, [R0+URZ], R2 ;  /* 0x00000002000085a7 */ /* 0x000ee400080010ff */
[----:B---3--:R-:W-:Y:S05]  /*9990*/  @!P0 BRA `(.L_x_175) ;  /* 0xfffffffc00f08947 */ /* 0x008fea000383ffff */
[----:B------:R-:W-:Y:S05]  /*99a0*/  BRA `(.L_x_176) ;  /* 0xffffffa000187947 */ /* 0x000fea000383ffff */
.L_x_70:
[----:B------:R-:W-:-:S07]  /*99b0*/  MOV R0, UR5 ;  /* 0x0000000500007c02 */ /* 0x000fce0008000f00 */
.L_x_177:
[----:B-1----:R1:W2:Y:S02]  /*99c0*/  SYNCS.PHASECHK.TRANS64.TRYWAIT P0, [R0+URZ], R3 ;  /* 0x00000003000075a7 */ /* 0x0022a400080011ff */
[----:B--2---:R-:W-:Y:S05]  /*99d0*/  @!P0 NANOSLEEP.SYNCS 0x989680 ;  /* 0x009896800000895d */ /* 0x004fea0003900000 */
[----:B------:R-:W2:Y:S02]  /*99e0*/  @!P0 SYNCS.PHASECHK.TRANS64 P0, [R0+URZ], R3 ;  /* 0x00000003000085a7 */ /* 0x000ea400080010ff */
[----:B--2---:R-:W-:Y:S05]  /*99f0*/  @!P0 BRA `(.L_x_177) ;  /* 0xfffffffc00f08947 */ /* 0x004fea000383ffff */
[----:B------:R-:W-:Y:S05]  /*9a00*/  BRA `(.L_x_178) ;  /* 0xffffffa000247947 */ /* 0x000fea000383ffff */
.L_x_71:
[----:B------:R-:W-:-:S07]  /*9a10*/  MOV R0, UR5 ;  /* 0x0000000500007c02 */ /* 0x000fce0008000f00 */
.L_x_179:
[----:B-1----:R1:W2:Y:S02]  /*9a20*/  SYNCS.PHASECHK.TRANS64.TRYWAIT P0, [R0+URZ], R3 ;  /* 0x00000003000075a7 */ /* 0x0022a400080011ff */
[----:B--2---:R-:W-:Y:S05]  /*9a30*/  @!P0 NANOSLEEP.SYNCS 0x989680 ;  /* 0x009896800000895d */ /* 0x004fea0003900000 */
[----:B------:R-:W2:Y:S02]  /*9a40*/  @!P0 SYNCS.PHASECHK.TRANS64 P0, [R0+URZ], R3 ;  /* 0x00000003000085a7 */ /* 0x000ea400080010ff */
[----:B--2---:R-:W-:Y:S05]  /*9a50*/  @!P0 BRA `(.L_x_179) ;  /* 0xfffffffc00f08947 */ /* 0x004fea000383ffff */
[----:B------:R-:W-:Y:S05]  /*9a60*/  BRA `(.L_x_180) ;  /* 0xffffffa000307947 */ /* 0x000fea000383ffff */
.L_x_72:
[----:B-1----:R-:W-:-:S07]  /*9a70*/  MOV R0, UR7 ;  /* 0x0000000700007c02 */ /* 0x002fce0008000f00 */
.L_x_181:
[----:B-1----:R1:W2:Y:S02]  /*9a80*/  SYNCS.PHASECHK.TRANS64.TRYWAIT P0, [R0+URZ], R2 ;  /* 0x00000002000075a7 */ /* 0x0022a400080011ff */
[----:B--2---:R-:W-:Y:S05]  /*9a90*/  @!P0 NANOSLEEP.SYNCS 0x989680 ;  /* 0x009896800000895d */ /* 0x004fea0003900000 */
[----:B------:R-:W2:Y:S02]  /*9aa0*/  @!P0 SYNCS.PHASECHK.TRANS64 P0, [R0+URZ], R2 ;  /* 0x00000002000085a7 */ /* 0x000ea400080010ff */
[----:B--2---:R-:W-:Y:S05]  /*9ab0*/  @!P0 BRA `(.L_x_181) ;  /* 0xfffffffc00f08947 */ /* 0x004fea000383ffff */
[----:B------:R-:W-:Y:S05]  /*9ac0*/  BRA `(.L_x_182) ;  /* 0xffffffa0003c7947 */ /* 0x000fea000383ffff */
.L_x_77:
[----:B--2---:R2:W3:Y:S02]  /*9ad0*/  SYNCS.PHASECHK.TRANS64.TRYWAIT P0, [R0+URZ+0x110], R2 ;  /* 0x00011002000075a7 */ /* 0x0044e400080011ff */
[----:B---3--:R-:W-:Y:S05]  /*9ae0*/  @!P0 NANOSLEEP.SYNCS 0x989680 ;  /* 0x009896800000895d */ /* 0x008fea0003900000 */
[----:B------:R-:W3:Y:S02]  /*9af0*/  @!P0 SYNCS.PHASECHK.TRANS64 P0, [R0+URZ+0x110], R2 ;  /* 0x00011002000085a7 */ /* 0x000ee400080010ff */
[----:B---3--:R-:W-:Y:S05]  /*9b00*/  @!P0 BRA `(.L_x_77) ;  /* 0xfffffffc00f08947 */ /* 0x008fea000383ffff */
[----:B------:R-:W-:Y:S05]  /*9b10*/  BRA `(.L_x_183) ;  /* 0xffffffa400487947 */ /* 0x000fea000383ffff */
.L_x_80:
[----:B------:R-:W-:Y:S07]  /*9b20*/  MOV R0, UR7 ;  /* 0x0000000700007c02 */ /* 0x000fee0008000f00 */
.L_x_184:
[----:B--2---:R2:W3:Y:S02]  /*9b30*/  SYNCS.PHASECHK.TRANS64.TRYWAIT P0, [R0+URZ+0x108], R2 ;  /* 0x00010802000075a7 */ /* 0x0044e400080011ff */
[----:B---3--:R-:W-:Y:S05]  /*9b40*/  @!P0 NANOSLEEP.SYNCS 0x989680 ;  /* 0x009896800000895d */ /* 0x008fea0003900000 */
[----:B------:R-:W3:Y:S02]  /*9b50*/  @!P0 SYNCS.PHASECHK.TRANS64 P0, [R0+URZ+0x108], R2 ;  /* 0x00010802000085a7 */ /* 0x000ee400080010ff */
[----:B---3--:R-:W-:Y:S05]  /*9b60*/  @!P0 BRA `(.L_x_184) ;  /* 0xfffffffc00f08947 */ /* 0x008fea000383ffff */
[----:B------:R-:W-:Y:S05]  /*9b70*/  BRA `(.L_x_79) ;  /* 0xffffffa800287947 */ /* 0x000fea000383ffff */
.L_x_83:
[----:B------:R-:W-:Y:S07]  /*9b80*/  MOV R0, UR7 ;  /* 0x0000000700007c02 */ /* 0x000fee0008000f00 */
.L_x_185:
[----:B-1----:R1:W2:Y:S02]  /*9b90*/  SYNCS.PHASECHK.TRANS64.TRYWAIT P0, [R0+URZ+0xe0], R14 ;  /* 0x0000e00e000075a7 */ /* 0x0022a400080011ff */
[----:B--2---:R-:W-:Y:S05]  /*9ba0*/  @!P0 NANOSLEEP.SYNCS 0x989680 ;  /* 0x009896800000895d */ /* 0x004fea0003900000 */
[----:B------:R-:W2:Y:S02]  /*9bb0*/  @!P0 SYNCS.PHASECHK.TRANS64 P0, [R0+URZ+0xe0], R14 ;  /* 0x0000e00e000085a7 */ /* 0x000ea400080010ff */
[----:B--2---:R-:W-:Y:S05]  /*9bc0*/  @!P0 BRA `(.L_x_185) ;  /* 0xfffffffc00f08947 */ /* 0x004fea000383ffff */
[----:B------:R-:W-:Y:S05]  /*9bd0*/  BRA `(.L_x_186) ;  /* 0xffffffa800a07947 */ /* 0x000fea000383ffff */
.L_x_84:
[----:B------:R-:W-:Y:S07]  /*9be0*/  MOV R0, UR7 ;  /* 0x0000000700007c02 */ /* 0x000fee0008000f00 */
.L_x_187:
[----:B-1----:R1:W2:Y:S02]  /*9bf0*/  SYNCS.PHASECHK.TRANS64.TRYWAIT P0, [R0+URZ+0xe8], R14 ;  /* 0x0000e80e000075a7 */ /* 0x0022a400080011ff */
[----:B--2---:R-:W-:Y:S05]  /*9c00*/  @!P0 NANOSLEEP.SYNCS 0x989680 ;  /* 0x009896800000895d */ /* 0x004fea0003900000 */
[----:B------:R-:W2:Y:S02]  /*9c10*/  @!P0 SYNCS.PHASECHK.TRANS64 P0, [R0+URZ+0xe8], R14 ;  /* 0x0000e80e000085a7 */ /* 0x000ea400080010ff */
[----:B--2---:R-:W-:Y:S05]  /*9c20*/  @!P0 BRA `(.L_x_187) ;  /* 0xfffffffc00f08947 */ /* 0x004fea000383ffff */
[----:B------:R-:W-:Y:S05]  /*9c30*/  BRA `(.L_x_188) ;  /* 0xffffffa800d87947 */ /* 0x000fea000383ffff */
.L_x_85:
[----:B------:R-:W-:Y:S07]  /*9c40*/  MOV R0, UR7 ;  /* 0x0000000700007c02 */ /* 0x000fee0008000f00 */
.L_x_189:
[----:B-1----:R1:W2:Y:S02]  /*9c50*/  SYNCS.PHASECHK.TRANS64.TRYWAIT P0, [R0+URZ+0xf0], R14 ;  /* 0x0000f00e000075a7 */ /* 0x0022a400080011ff */
[----:B--2---:R-:W-:Y:S05]  /*9c60*/  @!P0 NANOSLEEP.SYNCS 0x989680 ;  /* 0x009896800000895d */ /* 0x004fea0003900000 */
[----:B------:R-:W2:Y:S02]  /*9c70*/  @!P0 SYNCS.PHASECHK.TRANS64 P0, [R0+URZ+0xf0], R14 ;  /* 0x0000f00e000085a7 */ /* 0x000ea400080010ff */
[----:B--2---:R-:W-:Y:S05]  /*9c80*/  @!P0 BRA `(.L_x_189) ;  /* 0xfffffffc00f08947 */ /* 0x004fea000383ffff */
[----:B------:R-:W-:Y:S05]  /*9c90*/  BRA `(.L_x_190) ;  /* 0xffffffac001c7947 */ /* 0x000fea000383ffff */
.L_x_86:
[----:B------:R-:W-:Y:S07]  /*9ca0*/  MOV R0, UR7 ;  /* 0x0000000700007c02 */ /* 0x000fee0008000f00 */
.L_x_191:
[----:B-1----:R1:W2:Y:S02]  /*9cb0*/  SYNCS.PHASECHK.TRANS64.TRYWAIT P0, [R0+URZ+0xf8], R14 ;  /* 0x0000f80e000075a7 */ /* 0x0022a400080011ff */
[----:B--2---:R-:W-:Y:S05]  /*9cc0*/  @!P0 NANOSLEEP.SYNCS 0x989680 ;  /* 0x009896800000895d */ /* 0x004fea0003900000 */
[----:B------:R-:W2:Y:S02]  /*9cd0*/  @!P0 SYNCS.PHASECHK.TRANS64 P0, [R0+URZ+0xf8], R14 ;  /* 0x0000f80e000085a7 */ /* 0x000ea400080010ff */
[----:B--2---:R-:W-:Y:S05]  /*9ce0*/  @!P0 BRA `(.L_x_191) ;  /* 0xfffffffc00f08947 */ /* 0x004fea000383ffff */
[----:B------:R-:W-:Y:S05]  /*9cf0*/  BRA `(.L_x_192) ;  /* 0xffffffac00a07947 */ /* 0x000fea000383ffff */
.L_x_88:
[----:B------:R-:W-:-:S07]  /*9d00*/  MOV R0, UR7 ;  /* 0x0000000700007c02 */ /* 0x000fce0008000f00 */
.L_x_193:
[----:B-1----:R1:W3:Y:S02]  /*9d10*/  SYNCS.PHASECHK.TRANS64.TRYWAIT P0, [R0+URZ+0xe0], R2 ;  /* 0x0000e002000075a7 */ /* 0x0022e400080011ff */
[----:B---3--:R-:W-:Y:S05]  /*9d20*/  @!P0 NANOSLEEP.SYNCS 0x989680 ;  /* 0x009896800000895d */ /* 0x008fea0003900000 */
[----:B------:R-:W3:Y:S02]  /*9d30*/  @!P0 SYNCS.PHASECHK.TRANS64 P0, [R0+URZ+0xe0], R2 ;  /* 0x0000e002000085a7 */ /* 0x000ee400080010ff */
[----:B---3--:R-:W-:Y:S05]  /*9d40*/  @!P0 BRA `(.L_x_193) ;  /* 0xfffffffc00f08947 */ /* 0x008fea000383ffff */
[----:B------:R-:W-:Y:S05]  /*9d50*/  BRA `(.L_x_194) ;  /* 0xffffffb000107947 */ /* 0x000fea000383ffff */
.L_x_89:
[----:B-1----:R-:W-:-:S07]  /*9d60*/  MOV R0, UR7 ;  /* 0x0000000700007c02 */ /* 0x002fce0008000f00 */
.L_x_195:
[----:B-1----:R1:W3:Y:S02]  /*9d70*/  SYNCS.PHASECHK.TRANS64.TRYWAIT P0, [R0+URZ+0xe8], R2 ;  /* 0x0000e802000075a7 */ /* 0x0022e400080011ff */
[----:B---3--:R-:W-:Y:S05]  /*9d80*/  @!P0 NANOSLEEP.SYNCS 0x989680 ;  /* 0x009896800000895d */ /* 0x008fea0003900000 */
[----:B------:R-:W3:Y:S02]  /*9d90*/  @!P0 SYNCS.PHASECHK.TRANS64 P0, [R0+URZ+0xe8], R2 ;  /* 0x0000e802000085a7 */ /* 0x000ee400080010ff */
[----:B---3--:R-:W-:Y:S05]  /*9da0*/  @!P0 BRA `(.L_x_195) ;  /* 0xfffffffc00f08947 */ /* 0x008fea000383ffff */
[----:B------:R-:W-:Y:S05]  /*9db0*/  BRA `(.L_x_196) ;  /* 0xffffffb000007947 */ /* 0x000fea000383ffff */
.L_x_90:
[----:B-1----:R-:W-:-:S07]  /*9dc0*/  MOV R0, UR7 ;  /* 0x0000000700007c02 */ /* 0x002fce0008000f00 */
.L_x_197:
[----:B-1----:R1:W3:Y:S02]  /*9dd0*/  SYNCS.PHASECHK.TRANS64.TRYWAIT P0, [R0+URZ+0xf0], R2 ;  /* 0x0000f002000075a7 */ /* 0x0022e400080011ff */
[----:B---3--:R-:W-:Y:S05]  /*9de0*/  @!P0 NANOSLEEP.SYNCS 0x989680 ;  /* 0x009896800000895d */ /* 0x008fea0003900000 */
[----:B------:R-:W3:Y:S02]  /*9df0*/  @!P0 SYNCS.PHASECHK.TRANS64 P0, [R0+URZ+0xf0], R2 ;  /* 0x0000f002000085a7 */ /* 0x000ee400080010ff */
[----:B---3--:R-:W-:Y:S05]  /*9e00*/  @!P0 BRA `(.L_x_197) ;  /* 0xfffffffc00f08947 */ /* 0x008fea000383ffff */
[----:B------:R-:W-:Y:S05]  /*9e10*/  BRA `(.L_x_198) ;  /* 0xffffffac00f07947 */ /* 0x000fea000383ffff */
.L_x_92:
[----:B--2---:R2:W4:Y:S02]  /*9e20*/  SYNCS.PHASECHK.TRANS64.TRYWAIT P0, [R0+URZ+0x110], R2 ;  /* 0x00011002000075a7 */ /* 0x00452400080011ff */
[----:B----4-:R-:W-:Y:S05]  /*9e30*/  @!P0 NANOSLEEP.SYNCS 0x989680 ;  /* 0x009896800000895d */ /* 0x010fea0003900000 */
[----:B------:R-:W4:Y:S02]  /*9e40*/  @!P0 SYNCS.PHASECHK.TRANS64 P0, [R0+URZ+0x110], R2 ;  /* 0x00011002000085a7 */ /* 0x000f2400080010ff */
[----:B----4-:R-:W-:Y:S05]  /*9e50*/  @!P0 BRA `(.L_x_92) ;  /* 0xfffffffc00f08947 */ /* 0x010fea000383ffff */
[----:B------:R-:W-:Y:S05]  /*9e60*/  BRA `(.L_x_199) ;  /* 0xffffffb000b87947 */ /* 0x000fea000383ffff */
.L_x_103:
[----:B-1----:R-:W-:Y:S04]  /*9e70*/  MOV R2, UR48 ;  /* 0x0000003000027c02 */ /* 0x002fe80008000f00 */
[----:B------:R1:W3:Y:S03]  /*9e80*/  SYNCS.PHASECHK.TRANS64.TRYWAIT P1, [R2+URZ+0xc0], R3 ;  /* 0x0000c003020075a7 */ /* 0x0002e600080211ff */
[----:B---3--:R-:W-:Y:S05]  /*9e90*/  @!P1 NANOSLEEP.SYNCS 0x989680 ;  /* 0x009896800000995d */ /* 0x008fea0003900000 */
[----:B------:R-:W3:Y:S02]  /*9ea0*/  @!P1 SYNCS.PHASECHK.TRANS64 P1, [R2+URZ+0xc0], R3 ;  /* 0x0000c003020095a7 */ /* 0x000ee400080210ff */
[----:B---3--:R-:W-:Y:S05]  /*9eb0*/  @!P1 BRA `(.L_x_103) ;  /* 0xfffffffc00ec9947 */ /* 0x008fea000383ffff */
[----:B------:R-:W-:Y:S05]  /*9ec0*/  BRA `(.L_x_102) ;  /* 0xffffffbc00c47947 */ /* 0x000fea000383ffff */
.L_x_105:
[----:B-1----:R1:W4:Y:S02]  /*9ed0*/  SYNCS.PHASECHK.TRANS64.TRYWAIT P0, [R64+URZ+0x130], R0 ;  /* 0x00013000400075a7 */ /* 0x00232400080011ff */
[----:B----4-:R-:W-:Y:S05]  /*9ee0*/  @!P0 NANOSLEEP.SYNCS 0x989680 ;  /* 0x009896800000895d */ /* 0x010fea0003900000 */
[----:B------:R-:W4:Y:S02]  /*9ef0*/  @!P0 SYNCS.PHASECHK.TRANS64 P0, [R64+URZ+0x130], R0 ;  /* 0x00013000400085a7 */ /* 0x000f2400080010ff */
[----:B----4-:R-:W-:Y:S05]  /*9f00*/  @!P0 BRA `(.L_x_105) ;  /* 0xfffffffc00f08947 */ /* 0x010fea000383ffff */
[----:B------:R-:W-:Y:S05]  /*9f10*/  BRA `(.L_x_104) ;  /* 0xffffffbc00ec7947 */ /* 0x000fea000383ffff */
.L_x_114:
[----:B--2---:R2:W4:Y:S02]  /*9f20*/  SYNCS.PHASECHK.TRANS64.TRYWAIT P0, [R2+URZ+0xc0], R0 ;  /* 0x0000c000020075a7 */ /* 0x00452400080011ff */
[----:B----4-:R-:W-:Y:S05]  /*9f30*/  @!P0 NANOSLEEP.SYNCS 0x989680 ;  /* 0x009896800000895d */ /* 0x010fea0003900000 */
[----:B------:R-:W4:Y:S02]  /*9f40*/  @!P0 SYNCS.PHASECHK.TRANS64 P0, [R2+URZ+0xc0], R0 ;  /* 0x0000c000020085a7 */ /* 0x000f2400080010ff */
[----:B----4-:R-:W-:Y:S05]  /*9f50*/  @!P0 BRA `(.L_x_114) ;  /* 0xfffffffc00f08947 */ /* 0x010fea000383ffff */
[----:B------:R-:W-:Y:S05]  /*9f60*/  BRA `(.L_x_113) ;  /* 0xffffffc800c87947 */ /* 0x000fea000383ffff */
.L_x_122:
[----:B--2---:R2:W4:Y:S02]  /*9f70*/  SYNCS.PHASECHK.TRANS64.TRYWAIT P0, [R0+URZ+0xc0], R6 ;  /* 0x0000c006000075a7 */ /* 0x00452400080011ff */
[----:B----4-:R-:W-:Y:S05]  /*9f80*/  @!P0 NANOSLEEP.SYNCS 0x989680 ;  /* 0x009896800000895d */ /* 0x010fea0003900000 */
[----:B------:R-:W4:Y:S02]  /*9f90*/  @!P0 SYNCS.PHASECHK.TRANS64 P0, [R0+URZ+0xc0], R6 ;  /* 0x0000c006000085a7 */ /* 0x000f2400080010ff */
[----:B----4-:R-:W-:Y:S05]  /*9fa0*/  @!P0 BRA `(.L_x_122) ;  /* 0xfffffffc00f08947 */ /* 0x010fea000383ffff */
[----:B------:R-:W-:Y:S05]  /*9fb0*/  BRA `(.L_x_121) ;  /* 0xffffffd400c87947 */ /* 0x000fea000383ffff */
.L_x_130:
[----:B--2---:R2:W4:Y:S02]  /*9fc0*/  SYNCS.PHASECHK.TRANS64.TRYWAIT P0, [R0+URZ+0xc0], R5 ;  /* 0x0000c005000075a7 */ /* 0x00452400080011ff */
[----:B----4-:R-:W-:Y:S05]  /*9fd0*/  @!P0 NANOSLEEP.SYNCS 0x989680 ;  /* 0x009896800000895d */ /* 0x010fea0003900000 */
[----:B------:R-:W4:Y:S02]  /*9fe0*/  @!P0 SYNCS.PHASECHK.TRANS64 P0, [R0+URZ+0xc0], R5 ;  /* 0x0000c005000085a7 */ /* 0x000f2400080010ff */
[----:B----4-:R-:W-:Y:S05]  /*9ff0*/  @!P0 BRA `(.L_x_130) ;  /* 0xfffffffc00f08947 */ /* 0x010fea000383ffff */
[----:B------:R-:W-:Y:S05]  /*a000*/  BRA `(.L_x_129) ;  /* 0xffffffe000c87947 */ /* 0x000fea000383ffff */
        .weak           $__internal_0_$__cuda_sm10x_tcgen05_guardrail_trap_col_being_dealloced_not_returned_by_alloc
        .type           $__internal_0_$__cuda_sm10x_tcgen05_guardrail_trap_col_being_dealloced_not_returned_by_alloc,@function
        .size           $__internal_0_$__cuda_sm10x_tcgen05_guardrail_trap_col_being_dealloced_not_returned_by_alloc,($__internal_1_$__cuda_sm10x_tcgen05_guardrail_trap_phase_invalid_during_alloc - $__internal_0_$__cuda_sm10x_tcgen05_guardrail_trap_col_being_dealloced_not_returned_by_alloc)
$__internal_0_$__cuda_sm10x_tcgen05_guardrail_trap_col_being_dealloced_not_returned_by_alloc:
[----:B------:R-:W-:Y:S05]  /*a010*/  BPT.TRAP 0x1 ;  /* 0x000000040000795c */ /* 0x000fea0000300000 */
[----:B------:R-:W-:-:S04]  /*a020*/  HFMA2 R3, -RZ, RZ, 0, 0 ;  /* 0x00000000ff037431 */ /* 0x000fc800000001ff */
[----:B------:R-:W-:Y:S05]  /*a030*/  RET.REL.NODEC R2 `(_ZN7cutlass13device_kernelINS_4gemm6kernel13GemmUniversalIN4cute5tupleIJiiiiEEENS1_10collective13CollectiveMmaINS1_35MainloopSm100TmaUmmaWarpSpecializedILi12ELi2ELi4ENS5_IJNS4_1CILi1EEESB_SB_EEEEENS5_IJNSA_ILi128EEESE_NSA_ILi32EEEEEENS_6half_tENS5_IJlSB_lEEESH_SI_NS4_8TiledMMAINS4_8MMA_AtomIJNS4_20SM100_MMA_F16BF16_SSISH_SH_fLi128ELi128ELNS4_4UMMA5MajorE0ELSN_0ELNSM_7ScaleInE0ELSO_0EEEEEENS4_6LayoutISC_NS5_IJNSA_ILi0EEESS_SS_EEEEENS5_IJNS4_10UnderscoreESV_SV_EEEEENS4_13SM90_TMA_LOADENS4_14ComposedLayoutINS4_7SwizzleILi2ELi4ELi3EEENS4_18smem_ptr_flag_bitsILi16EEENSR_INS5_IJNSA_ILi8EEESF_EEENS5_IJSF_SB_EEEEEEEvNS4_8identityESY_S18_vS19_EENS_8epilogue10collective18CollectiveEpilogueINS1B_23Sm100TmaWarpSpecializedILi4ELi2ELi32ELb1ELb0EEEJSG_NS5_IJNSR_ISE_SB_EENSR_ISF_SB_EEEEESH_SI_SH_SI_NS1B_6fusion15FusionCallbacksIS1F_NS1J_17LinearCombinationISH_fSH_fLNS_15FloatRoundStyleE2EEESG_S1I_JEEENS4_5SM1004TMEM4LOAD26SM100_TMEM_LOAD_32dp32b32xESY_S18_NS4_39AutoVectorizingCopyWithAssumedAlignmentILi128EEENS4_14SM90_TMA_STOREES18_S1U_S1U_EEEvvEEEEvNT_6ParamsE) ;  /* 0xffffff5c02f07950 */ /* 0x000fea0003c3ffff */
        .weak           $__internal_1_$__cuda_sm10x_tcgen05_guardrail_trap_phase_invalid_during_alloc
        .type           $__internal_1_$__cuda_sm10x_tcgen05_guardrail_trap_phase_invalid_during_alloc,@function
        .size           $__internal_1_$__cuda_sm10x_tcgen05_guardrail_trap_phase_invalid_during_alloc,($__internal_2_$__cuda_sm10x_tcgen05_guardrail_trap_unallocated_columns_being_dealloced - $__internal_1_$__cuda_sm10x_tcgen05_guardrail_trap_phase_invalid_during_alloc)
$__internal_1_$__cuda_sm10x_tcgen05_guardrail_trap_phase_invalid_during_alloc:
[----:B------:R-:W-:Y:S05]  /*a040*/  BPT.TRAP 0x1 ;  /* 0x000000040000795c */ /* 0x000fea0000300000 */
[----:B------:R-:W-:-:S04]  /*a050*/  MOV R3, 0x0 ;  /* 0x0000000000037802 */ /* 0x000fc80000000f00 */
[----:B------:R-:W-:Y:S05]  /*a060*/  RET.REL.NODEC R2 `(_ZN7cutlass13device_kernelINS_4gemm6kernel13GemmUniversalIN4cute5tupleIJiiiiEEENS1_10collective13CollectiveMmaINS1_35MainloopSm100TmaUmmaWarpSpecializedILi12ELi2ELi4ENS5_IJNS4_1CILi1EEESB_SB_EEEEENS5_IJNSA_ILi128EEESE_NSA_ILi32EEEEEENS_6half_tENS5_IJlSB_lEEESH_SI_NS4_8TiledMMAINS4_8MMA_AtomIJNS4_20SM100_MMA_F16BF16_SSISH_SH_fLi128ELi128ELNS4_4UMMA5MajorE0ELSN_0ELNSM_7ScaleInE0ELSO_0EEEEEENS4_6LayoutISC_NS5_IJNSA_ILi0EEESS_SS_EEEEENS5_IJNS4_10UnderscoreESV_SV_EEEEENS4_13SM90_TMA_LOADENS4_14ComposedLayoutINS4_7SwizzleILi2ELi4ELi3EEENS4_18smem_ptr_flag_bitsILi16EEENSR_INS5_IJNSA_ILi8EEESF_EEENS5_IJSF_SB_EEEEEEEvNS4_8identityESY_S18_vS19_EENS_8epilogue10collective18CollectiveEpilogueINS1B_23Sm100TmaWarpSpecializedILi4ELi2ELi32ELb1ELb0EEEJSG_NS5_IJNSR_ISE_SB_EENSR_ISF_SB_EEEEESH_SI_SH_SI_NS1B_6fusion15FusionCallbacksIS1F_NS1J_17LinearCombinationISH_fSH_fLNS_15FloatRoundStyleE2EEESG_S1I_JEEENS4_5SM1004TMEM4LOAD26SM100_TMEM_LOAD_32dp32b32xESY_S18_NS4_39AutoVectorizingCopyWithAssumedAlignmentILi128EEENS4_14SM90_TMA_STOREES18_S1U_S1U_EEEvvEEEEvNT_6ParamsE) ;  /* 0xffffff5c02e47950 */ /* 0x000fea0003c3ffff */
        .weak           $__internal_2_$__cuda_sm10x_tcgen05_guardrail_trap_unallocated_columns_being_dealloced
        .type           $__internal_2_$__cuda_sm10x_tcgen05_guardrail_trap_unallocated_columns_being_dealloced,@function
        .size           $__internal_2_$__cuda_sm10x_tcgen05_guardrail_trap_unallocated_columns_being_dealloced,(.L_x_201 - $__internal_2_$__cuda_sm10x_tcgen05_guardrail_trap_unallocated_columns_being_dealloced)
$__internal_2_$__cuda_sm10x_tcgen05_guardrail_trap_unallocated_columns_being_dealloced:
[----:B------:R-:W-:Y:S05]  /*a070*/  BPT.TRAP 0x1 ;  /* 0x000000040000795c */ /* 0x000fea0000300000 */
[----:B------:R-:W-:-:S04]  /*a080*/  HFMA2 R3, -RZ, RZ, 0, 0 ;  /* 0x00000000ff037431 */ /* 0x000fc800000001ff */
[----:B------:R-:W-:Y:S05]  /*a090*/  RET.REL.NODEC R2 `(_ZN7cutlass13device_kernelINS_4gemm6kernel13GemmUniversalIN4cute5tupleIJiiiiEEENS1_10collective13CollectiveMmaINS1_35MainloopSm100TmaUmmaWarpSpecializedILi12ELi2ELi4ENS5_IJNS4_1CILi1EEESB_SB_EEEEENS5_IJNSA_ILi128EEESE_NSA_ILi32EEEEEENS_6half_tENS5_IJlSB_lEEESH_SI_NS4_8TiledMMAINS4_8MMA_AtomIJNS4_20SM100_MMA_F16BF16_SSISH_SH_fLi128ELi128ELNS4_4UMMA5MajorE0ELSN_0ELNSM_7ScaleInE0ELSO_0EEEEEENS4_6LayoutISC_NS5_IJNSA_ILi0EEESS_SS_EEEEENS5_IJNS4_10UnderscoreESV_SV_EEEEENS4_13SM90_TMA_LOADENS4_14ComposedLayoutINS4_7SwizzleILi2ELi4ELi3EEENS4_18smem_ptr_flag_bitsILi16EEENSR_INS5_IJNSA_ILi8EEESF_EEENS5_IJSF_SB_EEEEEEEvNS4_8identityESY_S18_vS19_EENS_8epilogue10collective18CollectiveEpilogueINS1B_23Sm100TmaWarpSpecializedILi4ELi2ELi32ELb1ELb0EEEJSG_NS5_IJNSR_ISE_SB_EENSR_ISF_SB_EEEEESH_SI_SH_SI_NS1B_6fusion15FusionCallbacksIS1F_NS1J_17LinearCombinationISH_fSH_fLNS_15FloatRoundStyleE2EEESG_S1I_JEEENS4_5SM1004TMEM4LOAD26SM100_TMEM_LOAD_32dp32b32xESY_S18_NS4_39AutoVectorizingCopyWithAssumedAlignmentILi128EEENS4_14SM90_TMA_STOREES18_S1U_S1U_EEEvvEEEEvNT_6ParamsE) ;  /* 0xffffff5c02d87950 */ /* 0x000fea0003c3ffff */
.L_x_200:
[----:B------:R-:W-:-:S00]  /*a0a0*/  BRA `(.L_x_200) ;  /* 0xfffffffc00fc7947 */ /* 0x000fc0000383ffff */
[----:B------:R-:W-:-:S00]  /*a0b0*/  NOP ;  /* 0x0000000000007918 */ /* 0x000fc00000000000 */
        /* <DEDUP_REMOVED lines=12> */
.L_x_201:


//--------------------- .nv.global.init           --------------------------
	.section	.nv.global.init,"aw",@progbits
.nv.global.init:
	.type		$str$27,@object
	.size		$str$27,($str$28 - $str$27)
$str$27:
        /*0000*/ 	.byte	0x28, 0x61, 0x64, 0x64, 0x72, 0x65, 0x73, 0x73, 0x20, 0x26, 0x20, 0x6d, 0x61, 0x73, 0x6b, 0x29
        /*0010*/ 	.byte	0x20, 0x3d, 0x3d, 0x20, 0x30, 0x00
	.type		$str$28,@object
	.size		$str$28,($str$26 - $str$28)
$str$28:
        /*0016*/ 	.byte	0x2f, 0x74, 0x6d, 0x70, 0x2f, 0x63, 0x75, 0x74, 0x6c, 0x61, 0x73, 0x73, 0x5f, 0x73, 0x77, 0x65
        /*0026*/ 	.byte	0x65, 0x70, 0x5f, 0x73, 0x72, 0x63, 0x2f, 0x69, 0x6e, 0x63, 0x6c, 0x75, 0x64, 0x65, 0x2f, 0x63
        /*0036*/ 	.byte	0x75, 0x74, 0x65, 0x2f, 0x70, 0x6f, 0x69, 0x6e, 0x74, 0x65, 0x72, 0x5f, 0x66, 0x6c, 0x61, 0x67
        /*0046*/ 	.byte	0x67, 0x65, 0x64, 0x2e, 0x68, 0x70, 0x70, 0x00
	.type		$str$26,@object
	.size		$str$26,($str$25 - $str$26)
$str$26:
        /*004e*/ 	.byte	0x2f, 0x74, 0x6d, 0x70, 0x2f, 0x63, 0x75, 0x74, 0x6c, 0x61, 0x73, 0x73, 0x5f, 0x73, 0x77, 0x65
        /*005e*/ 	.byte	0x65, 0x70, 0x5f, 0x73, 0x72, 0x63, 0x2f, 0x69, 0x6e, 0x63, 0x6c, 0x75, 0x64, 0x65, 0x2f, 0x63
        /*006e*/ 	.byte	0x75, 0x74, 0x65, 0x2f, 0x61, 0x74, 0x6f, 0x6d, 0x2f, 0x63, 0x6f, 0x70, 0x79, 0x5f, 0x74, 0x72
        /*007e*/ 	.byte	0x61, 0x69, 0x74, 0x73, 0x5f, 0x73, 0x6d, 0x31, 0x30, 0x30, 0x2e, 0x68, 0x70, 0x70, 0x00
	.type		$str$25,@object
	.size		$str$25,(__unnamed_1 - $str$25)
$str$25:
        /*008d*/ 	.byte	0x28, 0x28, 0x75, 0x69, 0x6e, 0x74, 0x33, 0x32, 0x5f, 0x74, 0x28, 0x74, 0x68, 0x72, 0x65, 0x61
        /*009d*/ 	.byte	0x64, 0x49, 0x64, 0x78, 0x2e, 0x78, 0x29, 0x20, 0x2f, 0x20, 0x33, 0x32, 0x29, 0x20, 0x25, 0x20
        /*00ad*/ 	.byte	0x34, 0x29, 0x20, 0x3d, 0x3d, 0x20, 0x28, 0x28, 0x28, 0x74, 0x6d, 0x65, 0x6d, 0x5f, 0x61, 0x64
        /*00bd*/ 	.byte	0x64, 0x72, 0x20, 0x3e, 0x3e, 0x20, 0x31, 0x36, 0x29, 0x20, 0x2f, 0x20, 0x33, 0x32, 0x29, 0x20
        /*00cd*/ 	.byte	0x25, 0x20, 0x34, 0x29, 0x00
	.type		__unnamed_1,@object
	.size		__unnamed_1,(__unnamed_2 - __unnamed_1)
__unnamed_1:
        /*00d2*/ 	.byte	0x61, 0x75, 0x74, 0x6f, 0x20, 0x63, 0x75, 0x74, 0x65, 0x3a, 0x3a, 0x61, 0x73, 0x5f, 0x70, 0x6f
        /* <DEDUP_REMOVED lines=24> */
        /*0262*/ 	.byte	0x3e, 0x3e, 0x3e, 0x3e, 0x5d, 0x00
	.type		__unnamed_2,@object
	.size		__unnamed_2,(.L_2 - __unnamed_2)
__unnamed_2:
        /* <DEDUP_REMOVED lines=42> */
        /*0508*/ 	.byte	0x3e, 0x3e, 0x5d, 0x00
.L_2:


//--------------------- .nv.shared._ZN7cutlass13device_kernelINS_4gemm6kernel13GemmUniversalIN4cute5tupleIJiiiiEEENS1_10collective13CollectiveMmaINS1_35MainloopSm100TmaUmmaWarpSpecializedILi12ELi2ELi4ENS5_IJNS4_1CILi1EEESB_SB_EEEEENS5_IJNSA_ILi128EEESE_NSA_ILi32EEEEEENS_6half_tENS5_IJlSB_lEEESH_SI_NS4_8TiledMMAINS4_8MMA_AtomIJNS4_20SM100_MMA_F16BF16_SSISH_SH_fLi128ELi128ELNS4_4UMMA5MajorE0ELSN_0ELNSM_7ScaleInE0ELSO_0EEEEEENS4_6LayoutISC_NS5_IJNSA_ILi0EEESS_SS_EEEEENS5_IJNS4_10UnderscoreESV_SV_EEEEENS4_13SM90_TMA_LOADENS4_14ComposedLayoutINS4_7SwizzleILi2ELi4ELi3EEENS4_18smem_ptr_flag_bitsILi16EEENSR_INS5_IJNSA_ILi8EEESF_EEENS5_IJSF_SB_EEEEEEEvNS4_8identityESY_S18_vS19_EENS_8epilogue10collective18CollectiveEpilogueINS1B_23Sm100TmaWarpSpecializedILi4ELi2ELi32ELb1ELb0EEEJSG_NS5_IJNSR_ISE_SB_EENSR_ISF_SB_EEEEESH_SI_SH_SI_NS1B_6fusion15FusionCallbacksIS1F_NS1J_17LinearCombinationISH_fSH_fLNS_15FloatRoundStyleE2EEESG_S1I_JEEENS4_5SM1004TMEM4LOAD26SM100_TMEM_LOAD_32dp32b32xESY_S18_NS4_39AutoVectorizingCopyWithAssumedAlignmentILi128EEENS4_14SM90_TMA_STOREES18_S1U_S1U_EEEvvEEEEvNT_6ParamsE --------------------------
	.section	.nv.shared._ZN7cutlass13device_kernelINS_4gemm6kernel13GemmUniversalIN4cute5tupleIJiiiiEEENS1_10collective13CollectiveMmaINS1_35MainloopSm100TmaUmmaWarpSpecializedILi12ELi2ELi4ENS5_IJNS4_1CILi1EEESB_SB_EEEEENS5_IJNSA_ILi128EEESE_NSA_ILi32EEEEEENS_6half_tENS5_IJlSB_lEEESH_SI_NS4_8TiledMMAINS4_8MMA_AtomIJNS4_20SM100_MMA_F16BF16_SSISH_SH_fLi128ELi128ELNS4_4UMMA5MajorE0ELSN_0ELNSM_7ScaleInE0ELSO_0EEEEEENS4_6LayoutISC_NS5_IJNSA_ILi0EEESS_SS_EEEEENS5_IJNS4_10UnderscoreESV_SV_EEEEENS4_13SM90_TMA_LOADENS4_14ComposedLayoutINS4_7SwizzleILi2ELi4ELi3EEENS4_18smem_ptr_flag_bitsILi16EEENSR_INS5_IJNSA_ILi8EEESF_EEENS5_IJSF_SB_EEEEEEEvNS4_8identityESY_S18_vS19_EENS_8epilogue10collective18CollectiveEpilogueINS1B_23Sm100TmaWarpSpecializedILi4ELi2ELi32ELb1ELb0EEEJSG_NS5_IJNSR_ISE_SB_EENSR_ISF_SB_EEEEESH_SI_SH_SI_NS1B_6fusion15FusionCallbacksIS1F_NS1J_17LinearCombinationISH_fSH_fLNS_15FloatRoundStyleE2EEESG_S1I_JEEENS4_5SM1004TMEM4LOAD26SM100_TMEM_LOAD_32dp32b32xESY_S18_NS4_39AutoVectorizingCopyWithAssumedAlignmentILi128EEENS4_14SM90_TMA_STOREES18_S1U_S1U_EEEvvEEEEvNT_6ParamsE,"aw",@nobits
	.sectionflags	@""
	.align	16
	.zero		1024


//--------------------- .nv.shared.reserved.0     --------------------------
	.section	.nv.shared.reserved.0,"aw",@nobits
	.weak		__nv_reservedSMEM_offset_0_alias
	.size		__nv_reservedSMEM_offset_0_alias, 0, 64
	.other		__nv_reservedSMEM_offset_0_alias,@"STO_CUDA_RESERVED_SHARED STV_DEFAULT"
__nv_reservedSMEM_offset_0_alias:
	.zero		0
.nv.shared.reserved.0:
	.zero		64
	.weak		__nv_reservedSMEM_tcgen05_partition
	.type		__nv_reservedSMEM_tcgen05_partition,@object
	.size		__nv_reservedSMEM_tcgen05_partition,(.L_0 - __nv_reservedSMEM_tcgen05_partition)
__nv_reservedSMEM_tcgen05_partition:
	.zero		32
.L_0:


//--------------------- .nv.global                --------------------------
	.section	.nv.global,"aw",@nobits
.nv.global:
	.type		_ZN40_INTERNAL_df9d188e_4_k_cu_17f1304d_389864cute1_E,@object
	.size		_ZN40_INTERNAL_df9d188e_4_k_cu_17f1304d_389864cute1_E,(_ZN40_INTERNAL_df9d188e_4_k_cu_17f1304d_389864cuda3std3__45__cpo6cbeginE - _ZN40_INTERNAL_df9d188e_4_k_cu_17f1304d_389864cute1_E)
_ZN40_INTERNAL_df9d188e_4_k_cu_17f1304d_389864cute1_E:
	.zero		1
	.type		_ZN40_INTERNAL_df9d188e_4_k_cu_17f1304d_389864cuda3std3__45__cpo6cbeginE,@object
	.size		_ZN40_INTERNAL_df9d188e_4_k_cu_17f1304d_389864cuda3std3__45__cpo6cbeginE,(_ZN40_INTERNAL_df9d188e_4_k_cu_17f1304d_389864cuda3std3__48in_placeE - _ZN40_INTERNAL_df9d188e_4_k_cu_17f1304d_389864cuda3std3__45__cpo6cbeginE)
_ZN40_INTERNAL_df9d188e_4_k_cu_17f1304d_389864cuda3std3__45__cpo6cbeginE:
	.zero		1
	.type		_ZN40_INTERNAL_df9d188e_4_k_cu_17f1304d_389864cuda3std3__48in_placeE,@object
	.size		_ZN40_INTERNAL_df9d188e_4_k_cu_17f1304d_389864cuda3std3__48in_placeE,(_ZN40_INTERNAL_df9d188e_4_k_cu_17f1304d_389864cuda3std6ranges3__45__cpo9iter_moveE - _ZN40_INTERNAL_df9d188e_4_k_cu_17f1304d_389864cuda3std3__48in_placeE)
_ZN40_INTERNAL_df9d188e_4_k_cu_17f1304d_389864cuda3std3__48in_placeE:
	.zero		1
	.type		_ZN40_INTERNAL_df9d188e_4_k_cu_17f1304d_389864cuda3std6ranges3__45__cpo9iter_moveE,@object
	.size		_ZN40_INTERNAL_df9d188e_4_k_cu_17f1304d_389864cuda3std6ranges3__45__cpo9iter_moveE,(_ZN40_INTERNAL_df9d188e_4_k_cu_17f1304d_389864cuda3std3__45__cpo5beginE - _ZN40_INTERNAL_df9d188e_4_k_cu_17f1304d_389864cuda3std6ranges3__45__cpo9iter_moveE)
_ZN40_INTERNAL_df9d188e_4_k_cu_17f1304d_389864cuda3std6ranges3__45__cpo9iter_moveE:
	.zero		1
	.type		_ZN40_INTERNAL_df9d188e_4_k_cu_17f1304d_389864cuda3std3__45__cpo5beginE,@object
	.size		_ZN40_INTERNAL_df9d188e_4_k_cu_17f1304d_389864cuda3std3__45__cpo5beginE,(_ZN40_INTERNAL_df9d188e_4_k_cu_17f1304d_389864cuda3std3__442_GLOBAL__N__df9d188e_4_k_cu_17f1304d_389866ignoreE - _ZN40_INTERNAL_df9d188e_4_k_cu_17f1304d_389864cuda3std3__45__cpo5beginE)
_ZN40_INTERNAL_df9d188e_4_k_cu_17f1304d_389864cuda3std3__45__cpo5beginE:
	.zero		1
	.type		_ZN40_INTERNAL_df9d188e_4_k_cu_17f1304d_389864cuda3std3__442_GLOBAL__N__df9d188e_4_k_cu_17f1304d_389866ignoreE,@object
	.size		_ZN40_INTERNAL_df9d188e_4_k_cu_17f1304d_389864cuda3std3__442_GLOBAL__N__df9d188e_4_k_cu_17f1304d_389866ignoreE,(_ZN40_INTERNAL_df9d188e_4_k_cu_17f1304d_389864cute7productE - _ZN40_INTERNAL_df9d188e_4_k_cu_17f1304d_389864cuda3std3__442_GLOBAL__N__df9d188e_4_k_cu_17f1304d_389866ignoreE)
_ZN40_INTERNAL_df9d188e_4_k_cu_17f1304d_389864cuda3std3__442_GLOBAL__N__df9d188e_4_k_cu_17f1304d_389866ignoreE:
	.zero		1
	.type		_ZN40_INTERNAL_df9d188e_4_k_cu_17f1304d_389864cute7productE,@object
	.size		_ZN40_INTERNAL_df9d188e_4_k_cu_17f1304d_389864cute7productE,(_ZN40_INTERNAL_df9d188e_4_k_cu_17f1304d_389864cuda3std3__45__cpo3endE - _ZN40_INTERNAL_df9d188e_4_k_cu_17f1304d_389864cute7productE)
_ZN40_INTERNAL_df9d188e_4_k_cu_17f1304d_389864cute7productE:
	.zero		1
	.type		_ZN40_INTERNAL_df9d188e_4_k_cu_17f1304d_389864cuda3std3__45__cpo3endE,@object
	.size		_ZN40_INTERNAL_df9d188e_4_k_cu_17f1304d_389864cuda3std3__45__cpo3endE,(_ZN40_INTERNAL_df9d188e_4_k_cu_17f1304d_389864cuda3std3__419piecewise_constructE - _ZN40_INTERNAL_df9d188e_4_k_cu_17f1304d_389864cuda3std3__45__cpo3endE)
_ZN40_INTERNAL_df9d188e_4_k_cu_17f1304d_389864cuda3std3__45__cpo3endE:
	.zero		1
	.type		_ZN40_INTERNAL_df9d188e_4_k_cu_17f1304d_389864cuda3std3__419piecewise_constructE,@object
	.size		_ZN40_INTERNAL_df9d188e_4_k_cu_17f1304d_389864cuda3std3__419piecewise_constructE,(_ZN40_INTERNAL_df9d188e_4_k_cu_17f1304d_389864cuda3std3__45__cpo4cendE - _ZN40_INTERNAL_df9d188e_4_k_cu_17f1304d_389864cuda3std3__419piecewise_constructE)
_ZN40_INTERNAL_df9d188e_4_k_cu_17f1304d_389864cuda3std3__419piecewise_constructE:
	.zero		1
	.type		_ZN40_INTERNAL_df9d188e_4_k_cu_17f1304d_389864cuda3std3__45__cpo4cendE,@object
	.size		_ZN40_INTERNAL_df9d188e_4_k_cu_17f1304d_389864cuda3std3__45__cpo4cendE,(_ZN40_INTERNAL_df9d188e_4_k_cu_17f1304d_389864cuda3std6ranges3__45__cpo4swapE - _ZN40_INTERNAL_df9d188e_4_k_cu_17f1304d_389864cuda3std3__45__cpo4cendE)
_ZN40_INTERNAL_df9d188e_4_k_cu_17f1304d_389864cuda3std3__45__cpo4cendE:
	.zero		1
	.type		_ZN40_INTERNAL_df9d188e_4_k_cu_17f1304d_389864cuda3std6ranges3__45__cpo4swapE,@object
	.size		_ZN40_INTERNAL_df9d188e_4_k_cu_17f1304d_389864cuda3std6ranges3__45__cpo4swapE,(.L_10 - _ZN40_INTERNAL_df9d188e_4_k_cu_17f1304d_389864cuda3std6ranges3__45__cpo4swapE)
_ZN40_INTERNAL_df9d188e_4_k_cu_17f1304d_389864cuda3std6ranges3__45__cpo4swapE:
	.zero		1
.L_10:


//--------------------- .nv.constant0._ZN7cutlass13device_kernelINS_4gemm6kernel13GemmUniversalIN4cute5tupleIJiiiiEEENS1_10collective13CollectiveMmaINS1_35MainloopSm100TmaUmmaWarpSpecializedILi12ELi2ELi4ENS5_IJNS4_1CILi1EEESB_SB_EEEEENS5_IJNSA_ILi128EEESE_NSA_ILi32EEEEEENS_6half_tENS5_IJlSB_lEEESH_SI_NS4_8TiledMMAINS4_8MMA_AtomIJNS4_20SM100_MMA_F16BF16_SSISH_SH_fLi128ELi128ELNS4_4UMMA5MajorE0ELSN_0ELNSM_7ScaleInE0ELSO_0EEEEEENS4_6LayoutISC_NS5_IJNSA_ILi0EEESS_SS_EEEEENS5_IJNS4_10UnderscoreESV_SV_EEEEENS4_13SM90_TMA_LOADENS4_14ComposedLayoutINS4_7SwizzleILi2ELi4ELi3EEENS4_18smem_ptr_flag_bitsILi16EEENSR_INS5_IJNSA_ILi8EEESF_EEENS5_IJSF_SB_EEEEEEEvNS4_8identityESY_S18_vS19_EENS_8epilogue10collective18CollectiveEpilogueINS1B_23Sm100TmaWarpSpecializedILi4ELi2ELi32ELb1ELb0EEEJSG_NS5_IJNSR_ISE_SB_EENSR_ISF_SB_EEEEESH_SI_SH_SI_NS1B_6fusion15FusionCallbacksIS1F_NS1J_17LinearCombinationISH_fSH_fLNS_15FloatRoundStyleE2EEESG_S1I_JEEENS4_5SM1004TMEM4LOAD26SM100_TMEM_LOAD_32dp32b32xESY_S18_NS4_39AutoVectorizingCopyWithAssumedAlignmentILi128EEENS4_14SM90_TMA_STOREES18_S1U_S1U_EEEvvEEEEvNT_6ParamsE --------------------------
	.section	.nv.constant0._ZN7cutlass13device_kernelINS_4gemm6kernel13GemmUniversalIN4cute5tupleIJiiiiEEENS1_10collective13CollectiveMmaINS1_35MainloopSm100TmaUmmaWarpSpecializedILi12ELi2ELi4ENS5_IJNS4_1CILi1EEESB_SB_EEEEENS5_IJNSA_ILi128EEESE_NSA_ILi32EEEEEENS_6half_tENS5_IJlSB_lEEESH_SI_NS4_8TiledMMAINS4_8MMA_AtomIJNS4_20SM100_MMA_F16BF16_SSISH_SH_fLi128ELi128ELNS4_4UMMA5MajorE0ELSN_0ELNSM_7ScaleInE0ELSO_0EEEEEENS4_6LayoutISC_NS5_IJNSA_ILi0EEESS_SS_EEEEENS5_IJNS4_10UnderscoreESV_SV_EEEEENS4_13SM90_TMA_LOADENS4_14ComposedLayoutINS4_7SwizzleILi2ELi4ELi3EEENS4_18smem_ptr_flag_bitsILi16EEENSR_INS5_IJNSA_ILi8EEESF_EEENS5_IJSF_SB_EEEEEEEvNS4_8identityESY_S18_vS19_EENS_8epilogue10collective18CollectiveEpilogueINS1B_23Sm100TmaWarpSpecializedILi4ELi2ELi32ELb1ELb0EEEJSG_NS5_IJNSR_ISE_SB_EENSR_ISF_SB_EEEEESH_SI_SH_SI_NS1B_6fusion15FusionCallbacksIS1F_NS1J_17LinearCombinationISH_fSH_fLNS_15FloatRoundStyleE2EEESG_S1I_JEEENS4_5SM1004TMEM4LOAD26SM100_TMEM_LOAD_32dp32b32xESY_S18_NS4_39AutoVectorizingCopyWithAssumedAlignmentILi128EEENS4_14SM90_TMA_STOREES18_S1U_S1U_EEEvvEEEEvNT_6ParamsE,"a",@progbits
	.sectionflags	@""
	.align	4
.nv.constant0._ZN7cutlass13device_kernelINS_4gemm6kernel13GemmUniversalIN4cute5tupleIJiiiiEEENS1_10collective13CollectiveMmaINS1_35MainloopSm100TmaUmmaWarpSpecializedILi12ELi2ELi4ENS5_IJNS4_1CILi1EEESB_SB_EEEEENS5_IJNSA_ILi128EEESE_NSA_ILi32EEEEEENS_6half_tENS5_IJlSB_lEEESH_SI_NS4_8TiledMMAINS4_8MMA_AtomIJNS4_20SM100_MMA_F16BF16_SSISH_SH_fLi128ELi128ELNS4_4UMMA5MajorE0ELSN_0ELNSM_7ScaleInE0ELSO_0EEEEEENS4_6LayoutISC_NS5_IJNSA_ILi0EEESS_SS_EEEEENS5_IJNS4_10UnderscoreESV_SV_EEEEENS4_13SM90_TMA_LOADENS4_14ComposedLayoutINS4_7SwizzleILi2ELi4ELi3EEENS4_18smem_ptr_flag_bitsILi16EEENSR_INS5_IJNSA_ILi8EEESF_EEENS5_IJSF_SB_EEEEEEEvNS4_8identityESY_S18_vS19_EENS_8epilogue10collective18CollectiveEpilogueINS1B_23Sm100TmaWarpSpecializedILi4ELi2ELi32ELb1ELb0EEEJSG_NS5_IJNSR_ISE_SB_EENSR_ISF_SB_EEEEESH_SI_SH_SI_NS1B_6fusion15FusionCallbacksIS1F_NS1J_17LinearCombinationISH_fSH_fLNS_15FloatRoundStyleE2EEESG_S1I_JEEENS4_5SM1004TMEM4LOAD26SM100_TMEM_LOAD_32dp32b32xESY_S18_NS4_39AutoVectorizingCopyWithAssumedAlignmentILi128EEENS4_14SM90_TMA_STOREES18_S1U_S1U_EEEvvEEEEvNT_6ParamsE:
	.zero		2944


//--------------------- SYMBOLS --------------------------

	.type		.nv.reservedSmem.offset0,@object
	.size		.nv.reservedSmem.offset0,0x4
	.type		.nv.reservedSmem.cap,@object
	.size		.nv.reservedSmem.cap,0x4
	.type		__assertfail,@function
